	.headerflags	@"EF_CUDA_TEXMODE_UNIFIED EF_CUDA_64BIT_ADDRESS EF_CUDA_SM89 EF_CUDA_VIRTUAL_SM(EF_CUDA_SM89)"
	.elftype	@"ET_EXEC"


//--------------------- .nv.info                  --------------------------
	.section	.nv.info,"",@"SHT_CUDA_INFO"
	.align	4


	//----- nvinfo : EIATTR_REGCOUNT
	.align		4
        /*0000*/ 	.byte	0x04, 0x2f
        /*0002*/ 	.short	(.L_1 - .L_0)
	.align		4
.L_0:
        /*0004*/ 	.word	index@(triton__0d1d2d3d4de5de)
        /*0008*/ 	.word	0x00000040


	//----- nvinfo : EIATTR_MAX_STACK_SIZE
	.align		4
.L_1:
        /*000c*/ 	.byte	0x04, 0x23
        /*000e*/ 	.short	(.L_3 - .L_2)
	.align		4
.L_2:
        /*0010*/ 	.word	index@(triton__0d1d2d3d4de5de)
        /*0014*/ 	.word	0x00000000


	//----- nvinfo : EIATTR_MIN_STACK_SIZE
	.align		4
.L_3:
        /*0018*/ 	.byte	0x04, 0x12
        /*001a*/ 	.short	(.L_5 - .L_4)
	.align		4
.L_4:
        /*001c*/ 	.word	index@(triton__0d1d2d3d4de5de)
        /*0020*/ 	.word	0x00000000


	//----- nvinfo : EIATTR_FRAME_SIZE
	.align		4
.L_5:
        /*0024*/ 	.byte	0x04, 0x11
        /*0026*/ 	.short	(.L_7 - .L_6)
	.align		4
.L_6:
        /*0028*/ 	.word	index@(triton__0d1d2d3d4de5de)
        /*002c*/ 	.word	0x00000000
.L_7:


//--------------------- .nv.info.triton__0d1d2d3d4de5de --------------------------
	.section	.nv.info.triton__0d1d2d3d4de5de,"",@"SHT_CUDA_INFO"
	.align	4


	//----- nvinfo : EIATTR_CUDA_API_VERSION
	.align		4
        /*0000*/ 	.byte	0x04, 0x37
        /*0002*/ 	.short	(.L_9 - .L_8)
.L_8:
        /*0004*/ 	.word	0x0000007b


	//----- nvinfo : EIATTR_PARAM_CBANK
	.align		4
.L_9:
        /*0008*/ 	.byte	0x04, 0x0a
        /*000a*/ 	.short	(.L_11 - .L_10)
	.align		4
.L_10:
        /*000c*/ 	.word	index@(.nv.constant0.triton__0d1d2d3d4de5de)
        /*0010*/ 	.short	0x0160
        /*0012*/ 	.short	0x0028


	//----- nvinfo : EIATTR_CBANK_PARAM_SIZE
	.align		4
.L_11:
        /*0014*/ 	.byte	0x03, 0x19
        /*0016*/ 	.short	0x0028


	//----- nvinfo : EIATTR_KPARAM_INFO
	.align		4
        /*0018*/ 	.byte	0x04, 0x17
        /*001a*/ 	.short	(.L_13 - .L_12)
.L_12:
        /*001c*/ 	.word	0x00000000
        /*0020*/ 	.short	0x0005
        /*0022*/ 	.short	0x0024
        /*0024*/ 	.byte	0x00, 0xf0, 0x11, 0x00


	//----- nvinfo : EIATTR_KPARAM_INFO
	.align		4
.L_13:
        /*0028*/ 	.byte	0x04, 0x17
        /*002a*/ 	.short	(.L_15 - .L_14)
.L_14:
        /*002c*/ 	.word	0x00000000
        /*0030*/ 	.short	0x0004
        /*0032*/ 	.short	0x0020
        /*0034*/ 	.byte	0x00, 0xf0, 0x11, 0x00


	//----- nvinfo : EIATTR_KPARAM_INFO
	.align		4
.L_15:
        /*0038*/ 	.byte	0x04, 0x17
        /*003a*/ 	.short	(.L_17 - .L_16)
.L_16:
        /*003c*/ 	.word	0x00000000
        /*0040*/ 	.short	0x0003
        /*0042*/ 	.short	0x0018
        /*0044*/ 	.byte	0x00, 0xf0, 0x21, 0x00


	//----- nvinfo : EIATTR_KPARAM_INFO
	.align		4
.L_17:
        /*0048*/ 	.byte	0x04, 0x17
        /*004a*/ 	.short	(.L_19 - .L_18)
.L_18:
        /*004c*/ 	.word	0x00000000
        /*0050*/ 	.short	0x0002
        /*0052*/ 	.short	0x0010
        /*0054*/ 	.byte	0x00, 0xf0, 0x21, 0x00


	//----- nvinfo : EIATTR_KPARAM_INFO
	.align		4
.L_19:
        /*0058*/ 	.byte	0x04, 0x17
        /*005a*/ 	.short	(.L_21 - .L_20)
.L_20:
        /*005c*/ 	.word	0x00000000
        /*0060*/ 	.short	0x0001
        /*0062*/ 	.short	0x0008
        /*0064*/ 	.byte	0x00, 0xf0, 0x21, 0x00


	//----- nvinfo : EIATTR_KPARAM_INFO
	.align		4
.L_21:
        /*0068*/ 	.byte	0x04, 0x17
        /*006a*/ 	.short	(.L_23 - .L_22)
.L_22:
        /*006c*/ 	.word	0x00000000
        /*0070*/ 	.short	0x0000
        /*0072*/ 	.short	0x0000
        /*0074*/ 	.byte	0x00, 0xf0, 0x21, 0x00


	//----- nvinfo : EIATTR_MAXREG_COUNT
	.align		4
.L_23:
        /*0078*/ 	.byte	0x03, 0x1b
        /*007a*/ 	.short	0x00ff


	//----- nvinfo : EIATTR_EXIT_INSTR_OFFSETS
	.align		4
        /*007c*/ 	.byte	0x04, 0x1c
        /*007e*/ 	.short	(.L_25 - .L_24)


	//   ....[0]....
.L_24:
        /*0080*/ 	.word	0x000025d0


	//   ....[1]....
        /*0084*/ 	.word	0x000025f0


	//----- nvinfo : EIATTR_MAX_THREADS
	.align		4
.L_25:
        /*0088*/ 	.byte	0x04, 0x05
        /*008a*/ 	.short	(.L_27 - .L_26)
.L_26:
        /*008c*/ 	.word	0x00000080
        /*0090*/ 	.word	0x00000001
        /*0094*/ 	.word	0x00000001
.L_27:


//--------------------- .nv.rel.action            --------------------------
	.section	.nv.rel.action,"",@"SHT_CUDA_RELOCINFO"
	.align	8
	.sectionentsize	8
        /*0000*/ 	.byte	0x73, 0x00, 0x00, 0x00, 0x00, 0x00, 0x00, 0x00, 0x00, 0x00, 0x00, 0x11, 0x25, 0x00, 0x05, 0x36


//--------------------- .nv.constant0.triton__0d1d2d3d4de5de --------------------------
	.section	.nv.constant0.triton__0d1d2d3d4de5de,"a",@progbits
	.align	4
.nv.constant0.triton__0d1d2d3d4de5de:
	.zero		392


//--------------------- .text.triton__0d1d2d3d4de5de --------------------------
	.section	.text.triton__0d1d2d3d4de5de,"ax",@progbits
	.sectionflags	@"SHF_BARRIERS=1"
	.sectioninfo	@"SHI_REGISTERS=64"
	.align	128
        .global         triton__0d1d2d3d4de5de
        .type           triton__0d1d2d3d4de5de,@function
        .size           triton__0d1d2d3d4de5de,(.L_x_1 - triton__0d1d2d3d4de5de)
        .other          triton__0d1d2d3d4de5de,@"STO_CUDA_ENTRY STV_DEFAULT"
triton__0d1d2d3d4de5de:
.text.triton__0d1d2d3d4de5de:
[----:B------:R-:W-:-:S02]  /*0000*/  IMAD.MOV.U32 R1, RZ, RZ, c[0x0][0x28] ;  /* 0x00000a00ff017624 */ /* 0x000fc400078e00ff */
[----:B------:R-:W0:Y:S01]  /*0010*/  S2UR UR7, SR_CTAID.Y ;  /* 0x00000000000779c3 */ /* 0x000e220000002600 */
[----:B------:R-:W1:Y:S01]  /*0020*/  S2R R9, SR_TID.X ;  /* 0x0000000000097919 */ /* 0x000e620000002100 */
[----:B------:R-:W-:Y:S01]  /*0030*/  IMAD.MOV.U32 R36, RZ, RZ, 0x2 ;  /* 0x00000002ff247424 */ /* 0x000fe200078e00ff */
[----:B------:R-:W-:Y:S01]  /*0040*/  CS2R R12, SRZ ;  /* 0x00000000000c7805 */ /* 0x000fe2000001ff00 */
[----:B------:R-:W-:Y:S01]  /*0050*/  ULDC.64 UR10, c[0x0][0x118] ;  /* 0x00004600000a7ab9 */ /* 0x000fe20000000a00 */
[----:B------:R-:W2:Y:S03]  /*0060*/  S2R R19, SR_CTAID.X ;  /* 0x0000000000137919 */ /* 0x000ea60000002500 */
[----:B------:R-:W3:Y:S01]  /*0070*/  S2UR UR8, SR_CTAID.X ;  /* 0x00000000000879c3 */ /* 0x000ee20000002500 */
[----:B0-----:R-:W-:Y:S01]  /*0080*/  USHF.L.U32 UR9, UR7, 0x2, URZ ;  /* 0x0000000207097899 */ /* 0x001fe2000800063f */
[----:B-1----:R-:W-:-:S03]  /*0090*/  LOP3.LUT R56, R9, 0x7f, RZ, 0xc0, !PT ;  /* 0x0000007f09387812 */ /* 0x002fc600078ec0ff */
[----:B------:R-:W-:Y:S01]  /*00a0*/  USHF.R.S32.HI UR4, URZ, 0x1f, UR9 ;  /* 0x0000001f3f047899 */ /* 0x000fe20008011409 */
[----:B--2---:R-:W-:-:S03]  /*00b0*/  PRMT R4, R56, 0x6540, R19 ;  /* 0x0000654038047816 */ /* 0x004fc60000000013 */
[----:B------:R-:W-:Y:S01]  /*00c0*/  ULEA.HI UR5, UR4, UR9, URZ, 0xa ;  /* 0x0000000904057291 */ /* 0x000fe2000f8f503f */
[----:B------:R-:W-:Y:S01]  /*00d0*/  ISETP.GE.AND P2, PT, R4, 0x100, PT ;  /* 0x000001000400780c */ /* 0x000fe20003f46270 */
[----:B---3--:R-:W-:Y:S02]  /*00e0*/  USHF.L.U32 UR4, UR8, 0x8, URZ ;  /* 0x0000000808047899 */ /* 0x008fe4000800063f */
[----:B------:R-:W-:Y:S02]  /*00f0*/  ULOP3.LUT UR6, UR5, 0xfffffc00, URZ, 0xc0, !UPT ;  /* 0xfffffc0005067892 */ /* 0x000fe4000f8ec03f */
[----:B------:R-:W-:Y:S02]  /*0100*/  USHF.R.S32.HI UR5, URZ, 0xa, UR5 ;  /* 0x0000000a3f057899 */ /* 0x000fe40008011405 */
[----:B------:R-:W-:Y:S01]  /*0110*/  UIADD3 UR6, UR9, -UR6, URZ ;  /* 0x8000000609067290 */ /* 0x000fe2000fffe03f */
[----:B------:R-:W-:-:S03]  /*0120*/  IMAD.U32 R3, RZ, RZ, UR4 ;  /* 0x00000004ff037e24 */ /* 0x000fc6000f8e00ff */
[----:B------:R-:W-:Y:S02]  /*0130*/  IMAD.U32 R7, RZ, RZ, UR5 ;  /* 0x00000005ff077e24 */ /* 0x000fe4000f8e00ff */
[----:B------:R-:W-:Y:S01]  /*0140*/  LEA R8, R4, UR6, 0xa ;  /* 0x0000000604087c11 */ /* 0x000fe2000f8e50ff */
[----:B------:R-:W-:Y:S01]  /*0150*/  IMAD.U32 R11, RZ, RZ, UR5 ;  /* 0x00000005ff0b7e24 */ /* 0x000fe2000f8e00ff */
[----:B------:R-:W-:Y:S02]  /*0160*/  LOP3.LUT R2, R3, 0x80, R56, 0xfe, !PT ;  /* 0x0000008003027812 */ /* 0x000fe400078efe38 */
[----:B------:R-:W-:Y:S02]  /*0170*/  LEA R7, R7, R8, 0x13 ;  /* 0x0000000807077211 */ /* 0x000fe400078e98ff */
[C---:B------:R-:W-:Y:S02]  /*0180*/  LEA R0, R2.reuse, UR6, 0xa ;  /* 0x0000000602007c11 */ /* 0x040fe4000f8e50ff */
[----:B------:R-:W-:Y:S01]  /*0190*/  ISETP.GE.AND P1, PT, R2, 0x100, PT ;  /* 0x000001000200780c */ /* 0x000fe20003f26270 */
[----:B------:R-:W-:Y:S01]  /*01a0*/  IMAD.WIDE R6, R7, R36, c[0x0][0x160] ;  /* 0x0000580007067625 */ /* 0x000fe200078e0224 */
[----:B------:R-:W-:-:S03]  /*01b0*/  CS2R R14, SRZ ;  /* 0x00000000000e7805 */ /* 0x000fc6000001ff00 */
[----:B------:R-:W-:Y:S01]  /*01c0*/  IMAD R11, R11, 0x80000, R0 ;  /* 0x000800000b0b7824 */ /* 0x000fe200078e0200 */
[----:B------:R0:W2:Y:S03]  /*01d0*/  @!P2 LDG.E.EL.64 R12, [R6.64] ;  /* 0x0000000a060ca981 */ /* 0x0000a6000c2e1b00 */
[----:B------:R-:W-:-:S05]  /*01e0*/  IMAD.WIDE R10, R11, R36, c[0x0][0x160] ;  /* 0x000058000b0a7625 */ /* 0x000fca00078e0224 */
[----:B------:R1:W3:Y:S01]  /*01f0*/  @!P1 LDG.E.EL.64 R14, [R10.64] ;  /* 0x0000000a0a0e9981 */ /* 0x0002e2000c2e1b00 */
[----:B------:R-:W-:Y:S01]  /*0200*/  USHF.R.S32.HI UR7, URZ, 0x1d, UR7 ;  /* 0x0000001d3f077899 */ /* 0x000fe20008011407 */
[----:B------:R-:W-:Y:S01]  /*0210*/  SHF.R.U32.HI R5, RZ, 0x5, R9 ;  /* 0x00000005ff057819 */ /* 0x000fe20000011609 */
[----:B------:R-:W-:Y:S02]  /*0220*/  IMAD.SHL.U32 R48, R56, 0x2, RZ ;  /* 0x0000000238307824 */ /* 0x000fe400078e00ff */
[----:B------:R-:W-:Y:S01]  /*0230*/  USGXT UR7, UR7, 0x1 ;  /* 0x000000010707789a */ /* 0x000fe20008000200 */
[----:B------:R-:W-:-:S04]  /*0240*/  SGXT.U32 R5, R5, 0x2 ;  /* 0x000000020505781a */ /* 0x000fc80000000000 */
[----:B------:R-:W-:Y:S01]  /*0250*/  LOP3.LUT R3, R5, UR9, RZ, 0xfc, !PT ;  /* 0x0000000905037c12 */ /* 0x000fe2000f8efcff */
[----:B------:R-:W-:-:S05]  /*0260*/  IMAD.U32 R16, RZ, RZ, UR7 ;  /* 0x00000007ff107e24 */ /* 0x000fca000f8e00ff */
[----:B0-----:R-:W-:-:S04]  /*0270*/  LEA.HI R6, R16, R3, RZ, 0xa ;  /* 0x0000000310067211 */ /* 0x001fc800078f50ff */
[----:B------:R-:W-:-:S04]  /*0280*/  LOP3.LUT R6, R6, 0xfffc00, RZ, 0xc0, !PT ;  /* 0x00fffc0006067812 */ /* 0x000fc800078ec0ff */
[----:B------:R-:W-:Y:S01]  /*0290*/  IADD3 R41, R3, -R6, RZ ;  /* 0x8000000603297210 */ /* 0x000fe20007ffe0ff */
[----:B------:R-:W-:-:S05]  /*02a0*/  IMAD.SHL.U32 R3, R9, 0x8, RZ ;  /* 0x0000000809037824 */ /* 0x000fca00078e00ff */
[----:B------:R-:W-:-:S04]  /*02b0*/  LOP3.LUT R6, R3, 0xf8, RZ, 0xc0, !PT ;  /* 0x000000f803067812 */ /* 0x000fc800078ec0ff */
[----:B------:R-:W-:Y:S02]  /*02c0*/  PRMT R40, R6, 0x6540, R19 ;  /* 0x0000654006287816 */ /* 0x000fe40000000013 */
[----:B------:R-:W-:Y:S02]  /*02d0*/  CS2R R18, SRZ ;  /* 0x0000000000127805 */ /* 0x000fe4000001ff00 */
[----:B------:R-:W-:Y:S01]  /*02e0*/  ISETP.GE.AND P0, PT, R40, 0x100, PT ;  /* 0x000001002800780c */ /* 0x000fe20003f06270 */
[----:B------:R-:W-:Y:S01]  /*02f0*/  IMAD R41, R41, 0x100, R40 ;  /* 0x0000010029297824 */ /* 0x000fe200078e0228 */
[----:B--2---:R-:W-:Y:S01]  /*0300*/  SHF.R.U32.HI R17, RZ, 0x10, R13 ;  /* 0x00000010ff117819 */ /* 0x004fe2000001160d */
[----:B------:R-:W-:Y:S01]  /*0310*/  STS.U16 [R48], R12 ;  /* 0x0000000c30007388 */ /* 0x000fe20000000400 */
[----:B-1----:R-:W-:-:S03]  /*0320*/  SHF.R.U32.HI R11, RZ, 0x10, R12 ;  /* 0x00000010ff0b7819 */ /* 0x002fc6000001160c */
[----:B------:R0:W-:Y:S01]  /*0330*/  STS.U16 [R48+0x606], R17 ;  /* 0x0006061130007388 */ /* 0x0001e20000000400 */
[----:B---3--:R-:W-:-:S03]  /*0340*/  SHF.R.U32.HI R3, RZ, 0x10, R14 ;  /* 0x00000010ff037819 */ /* 0x008fc6000001160e */
[----:B------:R1:W-:Y:S01]  /*0350*/  STS.U16 [R48+0x202], R11 ;  /* 0x0002020b30007388 */ /* 0x0003e20000000400 */
[----:B------:R-:W-:-:S03]  /*0360*/  SHF.R.U32.HI R7, RZ, 0x10, R15 ;  /* 0x00000010ff077819 */ /* 0x000fc6000001160f */
[----:B------:R-:W-:Y:S01]  /*0370*/  STS.U16 [R48+0x404], R13 ;  /* 0x0004040d30007388 */ /* 0x000fe20000000400 */
[----:B0-----:R-:W-:-:S03]  /*0380*/  CS2R R16, SRZ ;  /* 0x0000000000107805 */ /* 0x001fc6000001ff00 */
[----:B------:R-:W-:Y:S01]  /*0390*/  STS.U16 [R48+0x100], R14 ;  /* 0x0001000e30007388 */ /* 0x000fe20000000400 */
[----:B-1----:R-:W-:-:S03]  /*03a0*/  IMAD.WIDE R10, R41, R36, c[0x0][0x168] ;  /* 0x00005a00290a7625 */ /* 0x002fc600078e0224 */
[----:B------:R-:W-:Y:S04]  /*03b0*/  STS.U16 [R48+0x504], R15 ;  /* 0x0005040f30007388 */ /* 0x000fe80000000400 */
[----:B------:R-:W-:Y:S04]  /*03c0*/  STS.U16 [R48+0x302], R3 ;  /* 0x0003020330007388 */ /* 0x000fe80000000400 */
[----:B------:R-:W-:Y:S04]  /*03d0*/  STS.U16 [R48+0x706], R7 ;  /* 0x0007060730007388 */ /* 0x000fe80000000400 */
[----:B------:R-:W-:Y:S06]  /*03e0*/  BAR.SYNC 0x0 ;  /* 0x0000000000007b1d */ /* 0x000fec0000000000 */
[----:B------:R0:W2:Y:S01]  /*03f0*/  @!P0 LDG.E.EL.128 R16, [R10.64] ;  /* 0x0000000a0a108981 */ /* 0x0000a2000c2e1d00 */
[----:B------:R-:W-:Y:S01]  /*0400*/  IMAD.SHL.U32 R12, R6, 0x8, RZ ;  /* 0x00000008060c7824 */ /* 0x000fe200078e00ff */
[----:B------:R-:W-:Y:S01]  /*0410*/  USHF.L.U32 UR7, UR5, 0x13, URZ ;  /* 0x0000001305077899 */ /* 0x000fe2000800063f */
[----:B------:R-:W-:Y:S01]  /*0420*/  IMAD R9, R5, 0x101, R6 ;  /* 0x0000010105097824 */ /* 0x000fe200078e0206 */
[----:B------:R-:W-:Y:S01]  /*0430*/  UIADD3 UR8, UR6, 0x40000, URZ ;  /* 0x0004000006087890 */ /* 0x000fe2000fffe03f */
[----:B------:R-:W-:Y:S01]  /*0440*/  CS2R R32, SRZ ;  /* 0x0000000000207805 */ /* 0x000fe2000001ff00 */
[----:B------:R-:W-:Y:S01]  /*0450*/  LOP3.LUT R5, R12, R5, RZ, 0xfc, !PT ;  /* 0x000000050c057212 */ /* 0x000fe200078efcff */
[----:B------:R-:W-:Y:S01]  /*0460*/  IMAD.SHL.U32 R9, R9, 0x2, RZ ;  /* 0x0000000209097824 */ /* 0x000fe200078e00ff */
[----:B------:R-:W-:-:S02]  /*0470*/  CS2R R30, SRZ ;  /* 0x00000000001e7805 */ /* 0x000fc4000001ff00 */
[C---:B------:R-:W-:Y:S02]  /*0480*/  LOP3.LUT R6, R5.reuse, 0x8, RZ, 0xfc, !PT ;  /* 0x0000000805067812 */ /* 0x040fe400078efcff */
[C---:B------:R-:W-:Y:S01]  /*0490*/  LOP3.LUT R27, R5.reuse, 0x10, RZ, 0xfc, !PT ;  /* 0x00000010051b7812 */ /* 0x040fe200078efcff */
[----:B------:R-:W-:Y:S01]  /*04a0*/  LDS.U16 R50, [R9] ;  /* 0x0000000009327984 */ /* 0x000fe20000000400 */
[C---:B------:R-:W-:Y:S01]  /*04b0*/  LOP3.LUT R25, R5.reuse, 0x18, RZ, 0xfc, !PT ;  /* 0x0000001805197812 */ /* 0x040fe200078efcff */
[----:B------:R-:W-:Y:S01]  /*04c0*/  IMAD.SHL.U32 R7, R6, 0x2, RZ ;  /* 0x0000000206077824 */ /* 0x000fe200078e00ff */
[----:B------:R-:W-:Y:S01]  /*04d0*/  LOP3.LUT R15, R5, 0x20, RZ, 0xfc, !PT ;  /* 0x00000020050f7812 */ /* 0x000fe200078efcff */
[----:B------:R-:W-:Y:S01]  /*04e0*/  IMAD.SHL.U32 R14, R27, 0x2, RZ ;  /* 0x000000021b0e7824 */ /* 0x000fe200078e00ff */
[----:B------:R-:W-:Y:S01]  /*04f0*/  SHF.L.U32 R3, R5, 0x1, RZ ;  /* 0x0000000105037819 */ /* 0x000fe200000006ff */
[----:B------:R-:W-:Y:S01]  /*0500*/  LDS.U16 R47, [R9+0x2] ;  /* 0x00000200092f7984 */ /* 0x000fe20000000400 */
[----:B0-----:R-:W-:Y:S01]  /*0510*/  IMAD.SHL.U32 R11, R25, 0x2, RZ ;  /* 0x00000002190b7824 */ /* 0x001fe200078e00ff */
[----:B------:R-:W-:Y:S01]  /*0520*/  LOP3.LUT R13, R5, 0x28, RZ, 0xfc, !PT ;  /* 0x00000028050d7812 */ /* 0x000fe200078efcff */
[----:B------:R-:W-:Y:S01]  /*0530*/  IMAD.SHL.U32 R21, R15, 0x2, RZ ;  /* 0x000000020f157824 */ /* 0x000fe200078e00ff */
[----:B------:R-:W0:Y:S01]  /*0540*/  LDS.U16 R51, [R9+0x4] ;  /* 0x0000040009337984 */ /* 0x000e220000000400 */
[C---:B------:R-:W-:Y:S01]  /*0550*/  LOP3.LUT R12, R5.reuse, 0x30, RZ, 0xfc, !PT ;  /* 0x00000030050c7812 */ /* 0x040fe200078efcff */
[----:B------:R-:W-:Y:S01]  /*0560*/  UISETP.NE.AND UP0, UPT, UR4, URZ, UPT ;  /* 0x0000003f0400728c */ /* 0x000fe2000bf05270 */
[----:B------:R-:W-:Y:S01]  /*0570*/  LOP3.LUT R10, R5, 0x38, RZ, 0xfc, !PT ;  /* 0x00000038050a7812 */ /* 0x000fe200078efcff */
[----:B------:R-:W1:Y:S01]  /*0580*/  LDS.U16 R53, [R9+0x6] ;  /* 0x0000060009357984 */ /* 0x000e620000000400 */
[----:B------:R-:W-:Y:S01]  /*0590*/  SHF.L.U32 R20, R13, 0x1, RZ ;  /* 0x000000010d147819 */ /* 0x000fe200000006ff */
[----:B------:R-:W-:-:S02]  /*05a0*/  IMAD.SHL.U32 R22, R12, 0x2, RZ ;  /* 0x000000020c167824 */ /* 0x000fc400078e00ff */
[----:B------:R-:W3:Y:S01]  /*05b0*/  LDS.U16 R39, [R9+0x8] ;  /* 0x0000080009277984 */ /* 0x000ee20000000400 */
[----:B------:R-:W-:-:S03]  /*05c0*/  IMAD.SHL.U32 R24, R10, 0x2, RZ ;  /* 0x000000020a187824 */ /* 0x000fc600078e00ff */
[----:B------:R-:W-:Y:S04]  /*05d0*/  LDS.U16 R38, [R9+0xa] ;  /* 0x00000a0009267984 */ /* 0x000fe80000000400 */
[----:B------:R-:W-:Y:S04]  /*05e0*/  LDS.U16 R55, [R9+0xc] ;  /* 0x00000c0009377984 */ /* 0x000fe80000000400 */
[----:B------:R-:W-:Y:S04]  /*05f0*/  LDS.U16 R26, [R9+0xe] ;  /* 0x00000e00091a7984 */ /* 0x000fe80000000400 */
[----:B------:R-:W-:Y:S06]  /*0600*/  BAR.SYNC 0x0 ;  /* 0x0000000000007b1d */ /* 0x000fec0000000000 */
[----:B------:R-:W-:-:S02]  /*0610*/  PLOP3.LUT P0, PT, PT, PT, UP0, 0x80, 0x0 ;  /* 0x000000000000781c */ /* 0x000fc40003f0f008 */
[----:B------:R-:W-:Y:S02]  /*0620*/  LOP3.LUT R57, R56, 0x80, RZ, 0xfc, !PT ;  /* 0x0000008038397812 */ /* 0x000fe400078efcff */
[----:B--2---:R-:W-:Y:S01]  /*0630*/  PRMT R23, R16, 0x7632, R23 ;  /* 0x0000763210177816 */ /* 0x004fe20000000017 */
[----:B------:R2:W-:Y:S01]  /*0640*/  STS.U16 [R3], R16 ;  /* 0x0000001003007388 */ /* 0x0005e20000000400 */
[----:B------:R-:W-:Y:S02]  /*0650*/  PRMT R28, R17, 0x7632, R28 ;  /* 0x00007632111c7816 */ /* 0x000fe4000000001c */
[----:B------:R-:W-:Y:S01]  /*0660*/  PRMT R29, R18, 0x7632, R29 ;  /* 0x00007632121d7816 */ /* 0x000fe2000000001d */
[----:B------:R4:W-:Y:S04]  /*0670*/  STS.U16 [R7], R23 ;  /* 0x0000001707007388 */ /* 0x0009e80000000400 */
[----:B------:R5:W-:Y:S01]  /*0680*/  STS.U16 [R14], R17 ;  /* 0x000000110e007388 */ /* 0x000be20000000400 */
[----:B--2---:R-:W-:-:S03]  /*0690*/  LEA R3, R4, UR7, 0xa ;  /* 0x0000000704037c11 */ /* 0x004fc6000f8e50ff */
[----:B------:R2:W-:Y:S01]  /*06a0*/  STS.U16 [R11], R28 ;  /* 0x0000001c0b007388 */ /* 0x0005e20000000400 */
[----:B----4-:R-:W-:-:S03]  /*06b0*/  LEA R7, R2, UR7, 0xa ;  /* 0x0000000702077c11 */ /* 0x010fc6000f8e50ff */
[----:B------:R4:W-:Y:S01]  /*06c0*/  STS.U16 [R21], R18 ;  /* 0x0000001215007388 */ /* 0x0009e20000000400 */
[----:B------:R-:W-:Y:S02]  /*06d0*/  IADD3 R23, R7, UR8, RZ ;  /* 0x0000000807177c10 */ /* 0x000fe4000fffe0ff */
[----:B-----5:R-:W-:Y:S01]  /*06e0*/  PRMT R14, R19, 0x7632, R14 ;  /* 0x00007632130e7816 */ /* 0x020fe2000000000e */
[----:B------:R5:W-:Y:S01]  /*06f0*/  STS.U16 [R20], R29 ;  /* 0x0000001d14007388 */ /* 0x000be20000000400 */
[----:B--2---:R-:W-:-:S03]  /*0700*/  IMAD.U32 R28, RZ, RZ, UR6 ;  /* 0x00000006ff1c7e24 */ /* 0x004fc6000f8e00ff */
[----:B------:R-:W-:Y:S01]  /*0710*/  STS.U16 [R22], R19 ;  /* 0x0000001316007388 */ /* 0x000fe20000000400 */
[----:B----4-:R-:W-:Y:S02]  /*0720*/  IADD3 R21, R3, UR8, RZ ;  /* 0x0000000803157c10 */ /* 0x010fe4000fffe0ff */
[----:B------:R-:W-:Y:S01]  /*0730*/  IADD3 R11, R7, -0x20000, R28 ;  /* 0xfffe0000070b7810 */ /* 0x000fe20007ffe01c */
[----:B------:R-:W-:Y:S02]  /*0740*/  STS.U16 [R24], R14 ;  /* 0x0000000e18007388 */ /* 0x000fe40000000400 */
[-C--:B-----5:R-:W-:Y:S02]  /*0750*/  IMAD.WIDE R20, R21, R36.reuse, c[0x0][0x160] ;  /* 0x0000580015147625 */ /* 0x0a0fe400078e0224 */
[----:B------:R-:W-:Y:S06]  /*0760*/  BAR.SYNC 0x0 ;  /* 0x0000000000007b1d */ /* 0x000fec0000000000 */
[----:B------:R-:W-:Y:S01]  /*0770*/  IMAD.WIDE R22, R23, R36, c[0x0][0x160] ;  /* 0x0000580017167625 */ /* 0x000fe200078e0224 */
[----:B------:R2:W4:Y:S04]  /*0780*/  @!P2 LDG.E.EL.64 R32, [R20.64] ;  /* 0x0000000a1420a981 */ /* 0x000528000c2e1b00 */
[----:B------:R5:W3:Y:S04]  /*0790*/  @!P1 LDG.E.EL.64 R30, [R22.64] ;  /* 0x0000000a161e9981 */ /* 0x000ae8000c2e1b00 */
[----:B------:R-:W-:Y:S01]  /*07a0*/  LDS.64 R34, [R56.X16] ;  /* 0x0000000038227984 */ /* 0x000fe2000000ca00 */
[----:B--2---:R-:W-:-:S03]  /*07b0*/  CS2R R20, SRZ ;  /* 0x0000000000147805 */ /* 0x004fc6000001ff00 */
[----:B------:R-:W-:Y:S01]  /*07c0*/  LDS.64 R28, [R57.X16] ;  /* 0x00000000391c7984 */ /* 0x000fe2000000ca00 */
[----:B-----5:R-:W-:-:S03]  /*07d0*/  IMAD.WIDE R22, R11, R36, c[0x0][0x160] ;  /* 0x000058000b167625 */ /* 0x020fc600078e0224 */
[----:B------:R-:W-:Y:S06]  /*07e0*/  BAR.SYNC 0x0 ;  /* 0x0000000000007b1d */ /* 0x000fec0000000000 */
[----:B------:R-:W-:Y:S04]  /*07f0*/  STS.U16 [R48], RZ ;  /* 0x000000ff30007388 */ /* 0x000fe80000000400 */
[----:B------:R-:W-:Y:S04]  /*0800*/  STS.U16 [R48+0x202], RZ ;  /* 0x000202ff30007388 */ /* 0x000fe80000000400 */
[----:B------:R-:W-:Y:S04]  /*0810*/  STS.U16 [R48+0x404], RZ ;  /* 0x000404ff30007388 */ /* 0x000fe80000000400 */
[----:B------:R-:W-:Y:S04]  /*0820*/  STS.U16 [R48+0x606], RZ ;  /* 0x000606ff30007388 */ /* 0x000fe80000000400 */
[----:B------:R-:W-:Y:S04]  /*0830*/  STS.U16 [R48+0x100], RZ ;  /* 0x000100ff30007388 */ /* 0x000fe80000000400 */
[----:B------:R-:W-:Y:S04]  /*0840*/  STS.U16 [R48+0x302], RZ ;  /* 0x000302ff30007388 */ /* 0x000fe80000000400 */
[----:B------:R-:W-:Y:S04]  /*0850*/  STS.U16 [R48+0x504], RZ ;  /* 0x000504ff30007388 */ /* 0x000fe80000000400 */
[----:B------:R-:W-:Y:S04]  /*0860*/  STS.U16 [R48+0x706], RZ ;  /* 0x000706ff30007388 */ /* 0x000fe80000000400 */
[----:B------:R-:W-:Y:S06]  /*0870*/  BAR.SYNC 0x0 ;  /* 0x0000000000007b1d */ /* 0x000fec0000000000 */
[----:B------:R-:W2:Y:S01]  /*0880*/  @!P0 LDG.E.EL.64 R20, [R22.64] ;  /* 0x0000000a16148981 */ /* 0x000ea2000c2e1b00 */
[----:B------:R-:W-:-:S02]  /*0890*/  PLOP3.LUT P0, PT, PT, PT, UP0, 0x80, 0x0 ;  /* 0x000000000000781c */ /* 0x000fc40003f0f008 */
[----:B------:R-:W-:Y:S01]  /*08a0*/  LOP3.LUT R11, R40, 0xffffff80, RZ, 0xc0, !PT ;  /* 0xffffff80280b7812 */ /* 0x000fe200078ec0ff */
[----:B------:R-:W-:Y:S01]  /*08b0*/  LDS.U16 R44, [R9] ;  /* 0x00000000092c7984 */ /* 0x000fe20000000400 */
[----:B------:R-:W-:Y:S02]  /*08c0*/  PLOP3.LUT P2, PT, PT, PT, UP0, 0x80, 0x0 ;  /* 0x000000000000781c */ /* 0x000fe40003f4f008 */
[----:B------:R-:W-:Y:S01]  /*08d0*/  ISETP.NE.AND P1, PT, R11, 0x80, PT ;  /* 0x000000800b00780c */ /* 0x000fe20003f25270 */
[----:B------:R-:W-:Y:S01]  /*08e0*/  LDS.U16 R14, [R9+0x2] ;  /* 0x00000200090e7984 */ /* 0x000fe20000000400 */
[----:B------:R-:W-:-:S03]  /*08f0*/  IADD3 R61, R41, -0x80, RZ ;  /* 0xffffff80293d7810 */ /* 0x000fc60007ffe0ff */
[----:B------:R-:W-:Y:S04]  /*0900*/  LDS.U16 R46, [R9+0x4] ;  /* 0x00000400092e7984 */ /* 0x000fe80000000400 */
[----:B------:R-:W-:Y:S04]  /*0910*/  LDS.U16 R24, [R9+0x6] ;  /* 0x0000060009187984 */ /* 0x000fe80000000400 */
[----:B------:R-:W-:Y:S04]  /*0920*/  LDS.U16 R45, [R9+0x8] ;  /* 0x00000800092d7984 */ /* 0x000fe80000000400 */
[----:B------:R-:W-:Y:S04]  /*0930*/  LDS.U16 R43, [R9+0xa] ;  /* 0x00000a00092b7984 */ /* 0x000fe80000000400 */
[----:B------:R-:W-:Y:S04]  /*0940*/  LDS.U16 R11, [R9+0xc] ;  /* 0x00000c00090b7984 */ /* 0x000fe80000000400 */
[----:B------:R-:W-:Y:S04]  /*0950*/  LDS.U16 R42, [R9+0xe] ;  /* 0x00000e00092a7984 */ /* 0x000fe80000000400 */
[----:B------:R-:W-:Y:S06]  /*0960*/  BAR.SYNC 0x0 ;  /* 0x0000000000007b1d */ /* 0x000fec0000000000 */
[----:B------:R-:W-:Y:S04]  /*0970*/  STS.U16 [R48], RZ ;  /* 0x000000ff30007388 */ /* 0x000fe80000000400 */
[----:B------:R-:W-:Y:S04]  /*0980*/  STS.U16 [R48+0x202], RZ ;  /* 0x000202ff30007388 */ /* 0x000fe80000000400 */
[----:B------:R-:W-:Y:S04]  /*0990*/  STS.U16 [R48+0x404], RZ ;  /* 0x000404ff30007388 */ /* 0x000fe80000000400 */
[----:B------:R-:W-:Y:S01]  /*09a0*/  STS.U16 [R48+0x606], RZ ;  /* 0x000606ff30007388 */ /* 0x000fe20000000400 */
[----:B--2---:R-:W-:-:S02]  /*09b0*/  SEL R37, R20, RZ, !P0 ;  /* 0x000000ff14257207 */ /* 0x004fc40004000000 */
[----:B------:R-:W-:Y:S02]  /*09c0*/  SEL R49, R21, RZ, !P2 ;  /* 0x000000ff15317207 */ /* 0x000fe40005000000 */
[----:B------:R-:W-:Y:S01]  /*09d0*/  SHF.R.U32.HI R23, RZ, 0x10, R37 ;  /* 0x00000010ff177819 */ /* 0x000fe20000011625 */
[----:B------:R2:W-:Y:S01]  /*09e0*/  STS.U16 [R48+0x100], R37 ;  /* 0x0001002530007388 */ /* 0x0005e20000000400 */
[----:B------:R-:W-:Y:S01]  /*09f0*/  SHF.R.U32.HI R59, RZ, 0x10, R49 ;  /* 0x00000010ff3b7819 */ /* 0x000fe20000011631 */
[----:B------:R-:W-:Y:S02]  /*0a00*/  CS2R R20, SRZ ;  /* 0x0000000000147805 */ /* 0x000fe4000001ff00 */
[----:B------:R5:W-:Y:S04]  /*0a10*/  STS.U16 [R48+0x302], R23 ;  /* 0x0003021730007388 */ /* 0x000be80000000400 */
[----:B------:R-:W-:Y:S01]  /*0a20*/  STS.U16 [R48+0x504], R49 ;  /* 0x0005043130007388 */ /* 0x000fe20000000400 */
[----:B--2---:R-:W-:-:S03]  /*0a30*/  IMAD.WIDE R36, R61, R36, c[0x0][0x170] ;  /* 0x00005c003d247625 */ /* 0x004fc600078e0224 */
[----:B------:R-:W-:Y:S01]  /*0a40*/  STS.U16 [R48+0x706], R59 ;  /* 0x0007063b30007388 */ /* 0x000fe20000000400 */
[----:B-----5:R-:W-:-:S03]  /*0a50*/  CS2R R22, SRZ ;  /* 0x0000000000167805 */ /* 0x020fc6000001ff00 */
[----:B------:R-:W-:Y:S06]  /*0a60*/  BAR.SYNC 0x0 ;  /* 0x0000000000007b1d */ /* 0x000fec0000000000 */
[----:B------:R2:W5:Y:S01]  /*0a70*/  @!P1 LDG.E.EL.128 R20, [R36.64] ;  /* 0x0000000a24149981 */ /* 0x000562000c2e1d00 */
[----:B------:R-:W-:Y:S01]  /*0a80*/  ISETP.GT.AND P0, PT, R40, 0x7f, PT ;  /* 0x0000007f2800780c */ /* 0x000fe20003f04270 */
[----:B0-----:R-:W-:Y:S01]  /*0a90*/  IMAD.U32 R51, R51, 0x10000, RZ ;  /* 0x0001000033337824 */ /* 0x001fe200078e00ff */
[----:B------:R-:W-:Y:S01]  /*0aa0*/  SHF.L.U32 R60, R5, 0x1, RZ ;  /* 0x00000001053c7819 */ /* 0x000fe200000006ff */
[----:B------:R-:W0:Y:S01]  /*0ab0*/  LDS.U16 R49, [R9+0x2] ;  /* 0x0000020009317984 */ /* 0x000e220000000400 */
[----:B------:R-:W-:-:S03]  /*0ac0*/  UIADD3 UR4, UR6, 0x20000, URZ ;  /* 0x0002000006047890 */ /* 0x000fc6000fffe03f */
[----:B------:R-:W0:Y:S01]  /*0ad0*/  LDS.U16 R52, [R9] ;  /* 0x0000000009347984 */ /* 0x000e220000000400 */
[----:B--2---:R-:W-:-:S03]  /*0ae0*/  IMAD.U32 R36, R47, 0x10000, RZ ;  /* 0x000100002f247824 */ /* 0x004fc600078e00ff */
[----:B------:R-:W2:Y:S04]  /*0af0*/  LDS.U16 R59, [R9+0x4] ;  /* 0x00000400093b7984 */ /* 0x000ea80000000400 */
[----:B------:R-:W0:Y:S04]  /*0b00*/  LDS.U16 R37, [R9+0x6] ;  /* 0x0000060009257984 */ /* 0x000e280000000400 */
[----:B------:R-:W0:Y:S04]  /*0b10*/  LDS.U16 R54, [R9+0x8] ;  /* 0x0000080009367984 */ /* 0x000e280000000400 */
[----:B------:R-:W-:Y:S01]  /*0b20*/  LDS.U16 R47, [R9+0xc] ;  /* 0x00000c00092f7984 */ /* 0x000fe20000000400 */
[----:B-1----:R-:W-:-:S02]  /*0b30*/  IMAD.U32 R53, R53, 0x10000, RZ ;  /* 0x0001000035357824 */ /* 0x002fc400078e00ff */
[----:B---3--:R-:W-:Y:S01]  /*0b40*/  IMAD.U32 R39, R39, 0x10000, RZ ;  /* 0x0001000027277824 */ /* 0x008fe200078e00ff */
[----:B------:R-:W-:Y:S02]  /*0b50*/  ISETP.GE.AND P2, PT, R2, 0x80, PT ;  /* 0x000000800200780c */ /* 0x000fe40003f46270 */
[----:B-----5:R-:W-:Y:S02]  /*0b60*/  SEL R58, R20, RZ, !P1 ;  /* 0x000000ff143a7207 */ /* 0x020fe40004800000 */
[----:B0-----:R-:W-:Y:S02]  /*0b70*/  SHF.L.U32 R20, R49, 0x10, RZ ;  /* 0x0000001031147819 */ /* 0x001fe400000006ff */
[C---:B------:R-:W-:Y:S01]  /*0b80*/  PRMT R48, R58.reuse, 0x7632, R48 ;  /* 0x000076323a307816 */ /* 0x040fe20000000030 */
[----:B------:R-:W-:Y:S01]  /*0b90*/  IMAD.U32 R61, R58, 0x10000, RZ ;  /* 0x000100003a3d7824 */ /* 0x000fe200078e00ff */
[----:B------:R-:W-:Y:S02]  /*0ba0*/  LOP3.LUT R20, R20, 0x80000000, RZ, 0x3c, !PT ;  /* 0x8000000014147812 */ /* 0x000fe400078e3cff */
[----:B------:R-:W-:Y:S01]  /*0bb0*/  SEL R21, R21, RZ, !P1 ;  /* 0x000000ff15157207 */ /* 0x000fe20004800000 */
[----:B------:R-:W-:-:S02]  /*0bc0*/  IMAD.U32 R49, R48, 0x10000, RZ ;  /* 0x0001000030317824 */ /* 0x000fc400078e00ff */
[----:B------:R-:W-:Y:S02]  /*0bd0*/  LDS.U16 R48, [R9+0xe] ;  /* 0x00000e0009307984 */ /* 0x000fe40000000400 */
[----:B------:R-:W-:Y:S01]  /*0be0*/  FFMA R49, R20, R49, RZ ;  /* 0x0000003114317223 */ /* 0x000fe200000000ff */
[C---:B------:R-:W-:Y:S01]  /*0bf0*/  PRMT R20, R16.reuse, 0x7632, R20 ;  /* 0x0000763210147816 */ /* 0x040fe20000000014 */
[----:B------:R-:W-:-:S03]  /*0c00*/  IMAD.U32 R16, R16, 0x10000, RZ ;  /* 0x0001000010107824 */ /* 0x000fc600078e00ff */
[----:B------:R-:W-:Y:S01]  /*0c10*/  FSEL R49, R49, RZ, P0 ;  /* 0x000000ff31317208 */ /* 0x000fe20000000000 */
[----:B------:R-:W-:-:S04]  /*0c20*/  IMAD.U32 R20, R20, 0x10000, RZ ;  /* 0x0001000014147824 */ /* 0x000fc800078e00ff */
[----:B------:R-:W-:Y:S01]  /*0c30*/  FFMA R49, R20, R36, R49 ;  /* 0x0000002414317223 */ /* 0x000fe20000000031 */
[----:B------:R-:W-:Y:S01]  /*0c40*/  IMAD.U32 R20, R52, 0x10000, RZ ;  /* 0x0001000034147824 */ /* 0x000fe200078e00ff */
[----:B------:R-:W-:Y:S01]  /*0c50*/  PRMT R52, R58, 0x7632, R52 ;  /* 0x000076323a347816 */ /* 0x000fe20000000034 */
[----:B------:R-:W0:Y:S03]  /*0c60*/  LDS.U16 R36, [R9+0xa] ;  /* 0x00000a0009247984 */ /* 0x000e260000000400 */
[----:B------:R-:W-:Y:S01]  /*0c70*/  LOP3.LUT R20, R20, 0x80000000, RZ, 0x3c, !PT ;  /* 0x8000000014147812 */ /* 0x000fe200078e3cff */
[----:B------:R-:W-:Y:S06]  /*0c80*/  BAR.SYNC 0x0 ;  /* 0x0000000000007b1d */ /* 0x000fec0000000000 */
[----:B------:R-:W-:Y:S01]  /*0c90*/  FFMA R20, R20, R61, RZ ;  /* 0x0000003d14147223 */ /* 0x000fe200000000ff */
[----:B------:R-:W-:Y:S01]  /*0ca0*/  SHF.L.U32 R61, R50, 0x10, RZ ;  /* 0x00000010323d7819 */ /* 0x000fe200000006ff */
[----:B------:R1:W-:Y:S03]  /*0cb0*/  STS.U16 [R60], R58 ;  /* 0x0000003a3c007388 */ /* 0x0003e60000000400 */
[----:B------:R-:W-:-:S05]  /*0cc0*/  FSEL R20, R20, RZ, P0 ;  /* 0x000000ff14147208 */ /* 0x000fca0000000000 */
[----:B------:R-:W-:Y:S01]  /*0cd0*/  FFMA R50, R16, R61, R20 ;  /* 0x0000003d10327223 */ /* 0x000fe20000000014 */
[----:B--2---:R-:W-:Y:S01]  /*0ce0*/  IMAD.U32 R16, R59, 0x10000, RZ ;  /* 0x000100003b107824 */ /* 0x004fe200078e00ff */
[----:B------:R-:W-:Y:S01]  /*0cf0*/  SHF.L.U32 R59, R21, 0x10, RZ ;  /* 0x00000010153b7819 */ /* 0x000fe200000006ff */
[----:B------:R-:W-:Y:S01]  /*0d00*/  IMAD.U32 R20, R37, 0x10000, RZ ;  /* 0x0001000025147824 */ /* 0x000fe200078e00ff */
[----:B------:R-:W-:Y:S01]  /*0d10*/  PRMT R37, R21, 0x7632, R37 ;  /* 0x0000763215257816 */ /* 0x000fe20000000025 */
[----:B------:R-:W-:Y:S01]  /*0d20*/  IMAD.SHL.U32 R61, R6, 0x2, RZ ;  /* 0x00000002063d7824 */ /* 0x000fe200078e00ff */
[----:B------:R-:W-:Y:S01]  /*0d30*/  LOP3.LUT R16, R16, 0x80000000, RZ, 0x3c, !PT ;  /* 0x8000000010107812 */ /* 0x000fe200078e3cff */
[----:B-1----:R-:W-:Y:S01]  /*0d40*/  IMAD.SHL.U32 R60, R15, 0x2, RZ ;  /* 0x000000020f3c7824 */ /* 0x002fe200078e00ff */
[----:B------:R-:W-:Y:S01]  /*0d50*/  LOP3.LUT R20, R20, 0x80000000, RZ, 0x3c, !PT ;  /* 0x8000000014147812 */ /* 0x000fe200078e3cff */
[----:B------:R-:W-:Y:S01]  /*0d60*/  IMAD.U32 R37, R37, 0x10000, RZ ;  /* 0x0001000025257824 */ /* 0x000fe200078e00ff */
[----:B------:R1:W-:Y:S01]  /*0d70*/  STS.U16 [R61], R52 ;  /* 0x000000343d007388 */ /* 0x0003e20000000400 */
[----:B------:R-:W-:Y:S01]  /*0d80*/  FFMA R59, R16, R59, RZ ;  /* 0x0000003b103b7223 */ /* 0x000fe200000000ff */
[----:B------:R-:W-:Y:S01]  /*0d90*/  IMAD.SHL.U32 R58, R10, 0x2, RZ ;  /* 0x000000020a3a7824 */ /* 0x000fe200078e00ff */
[----:B------:R-:W-:Y:S01]  /*0da0*/  FFMA R16, R20, R37, RZ ;  /* 0x0000002514107223 */ /* 0x000fe200000000ff */
[----:B------:R-:W-:Y:S01]  /*0db0*/  IMAD.U32 R37, R17, 0x10000, RZ ;  /* 0x0001000011257824 */ /* 0x000fe200078e00ff */
[----:B------:R-:W-:-:S02]  /*0dc0*/  PRMT R17, R21, 0x7632, R17 ;  /* 0x0000763215117816 */ /* 0x000fc40000000011 */
[----:B------:R-:W-:Y:S01]  /*0dd0*/  FSEL R20, R59, RZ, P0 ;  /* 0x000000ff3b147208 */ /* 0x000fe20000000000 */
[----:B------:R-:W-:Y:S01]  /*0de0*/  IMAD.SHL.U32 R59, R25, 0x2, RZ ;  /* 0x00000002193b7824 */ /* 0x000fe200078e00ff */
[----:B-1----:R-:W-:-:S03]  /*0df0*/  SEL R52, R23, RZ, !P1 ;  /* 0x000000ff17347207 */ /* 0x002fc60004800000 */
[----:B------:R-:W-:Y:S01]  /*0e00*/  FFMA R51, R51, R37, R20 ;  /* 0x0000002533337223 */ /* 0x000fe20000000014 */
[----:B------:R-:W-:Y:S02]  /*0e10*/  SHF.L.U32 R20, R27, 0x1, RZ ;  /* 0x000000011b147819 */ /* 0x000fe400000006ff */
[----:B------:R-:W-:Y:S01]  /*0e20*/  SEL R37, R22, RZ, !P1 ;  /* 0x000000ff16257207 */ /* 0x000fe20004800000 */
[----:B------:R-:W-:Y:S01]  /*0e30*/  IMAD.SHL.U32 R22, R13, 0x2, RZ ;  /* 0x000000020d167824 */ /* 0x000fe200078e00ff */
[----:B------:R-:W-:Y:S01]  /*0e40*/  SHF.L.U32 R23, R12, 0x1, RZ ;  /* 0x000000010c177819 */ /* 0x000fe200000006ff */
[----:B------:R1:W-:Y:S01]  /*0e50*/  STS.U16 [R20], R21 ;  /* 0x0000001514007388 */ /* 0x0003e20000000400 */
[----:B------:R-:W-:Y:S02]  /*0e60*/  PRMT R61, R37, 0x7632, R61 ;  /* 0x00007632253d7816 */ /* 0x000fe4000000003d */
[----:B------:R-:W-:Y:S01]  /*0e70*/  FSEL R16, R16, RZ, P0 ;  /* 0x000000ff10107208 */ /* 0x000fe20000000000 */
[----:B------:R2:W-:Y:S01]  /*0e80*/  STS.U16 [R59], R17 ;  /* 0x000000113b007388 */ /* 0x0005e20000000400 */
[----:B------:R-:W-:-:S03]  /*0e90*/  ISETP.GE.AND P1, PT, R4, 0x80, PT ;  /* 0x000000800400780c */ /* 0x000fc60003f26270 */
[----:B------:R-:W-:Y:S01]  /*0ea0*/  STS.U16 [R60], R37 ;  /* 0x000000253c007388 */ /* 0x000fe20000000400 */
[----:B-1----:R-:W-:-:S03]  /*0eb0*/  IMAD.U32 R20, R54, 0x10000, RZ ;  /* 0x0001000036147824 */ /* 0x002fc600078e00ff */
[----:B------:R-:W-:Y:S01]  /*0ec0*/  STS.U16 [R22], R61 ;  /* 0x0000003d16007388 */ /* 0x000fe20000000400 */
[----:B------:R-:W-:Y:S01]  /*0ed0*/  IMAD.U32 R21, R37, 0x10000, RZ ;  /* 0x0001000025157824 */ /* 0x000fe200078e00ff */
[----:B--2---:R-:W-:Y:S02]  /*0ee0*/  PRMT R17, R52, 0x7632, R17 ;  /* 0x0000763234117816 */ /* 0x004fe40000000011 */
[----:B------:R1:W-:Y:S01]  /*0ef0*/  STS.U16 [R23], R52 ;  /* 0x0000003417007388 */ /* 0x0003e20000000400 */
[----:B------:R-:W-:Y:S02]  /*0f00*/  LOP3.LUT R20, R20, 0x80000000, RZ, 0x3c, !PT ;  /* 0x8000000014147812 */ /* 0x000fe400078e3cff */
[----:B------:R-:W-:Y:S01]  /*0f10*/  MOV R59, 0x2 ;  /* 0x00000002003b7802 */ /* 0x000fe20000000f00 */
[----:B------:R2:W-:Y:S02]  /*0f20*/  STS.U16 [R58], R17 ;  /* 0x000000113a007388 */ /* 0x0005e40000000400 */
[----:B------:R-:W-:Y:S01]  /*0f30*/  FFMA R54, R20, R21, RZ ;  /* 0x0000001514367223 */ /* 0x000fe200000000ff */
[----:B------:R-:W-:Y:S01]  /*0f40*/  IADD3 R20, R3, UR4, RZ ;  /* 0x0000000403147c10 */ /* 0x000fe2000fffe0ff */
[----:B-1----:R-:W-:Y:S01]  /*0f50*/  CS2R R22, SRZ ;  /* 0x0000000000167805 */ /* 0x002fe2000001ff00 */
[----:B--2---:R-:W-:-:S03]  /*0f60*/  PRMT R17, R17, 0x7632, R17 ;  /* 0x0000763211117816 */ /* 0x004fc60000000011 */
[----:B------:R-:W-:Y:S01]  /*0f70*/  IMAD.WIDE R20, R20, R59, c[0x0][0x160] ;  /* 0x0000580014147625 */ /* 0x000fe200078e023b */
[----:B------:R-:W-:Y:S06]  /*0f80*/  BAR.SYNC 0x0 ;  /* 0x0000000000007b1d */ /* 0x000fec0000000000 */
[----:B------:R-:W-:Y:S01]  /*0f90*/  IMAD.U32 R17, R17, 0x10000, RZ ;  /* 0x0001000011117824 */ /* 0x000fe200078e00ff */
[----:B------:R-:W-:Y:S01]  /*0fa0*/  FSEL R54, R54, RZ, P0 ;  /* 0x000000ff36367208 */ /* 0x000fe20000000000 */
[----:B------:R1:W2:Y:S02]  /*0fb0*/  @!P1 LDG.E.EL.64 R22, [R20.64] ;  /* 0x0000000a14169981 */ /* 0x0002a4000c2e1b00 */
[----:B------:R-:W-:Y:S01]  /*0fc0*/  FFMA R53, R53, R17, R16 ;  /* 0x0000001135357223 */ /* 0x000fe20000000010 */
[----:B------:R-:W-:-:S05]  /*0fd0*/  SHF.L.U32 R16, R18, 0x10, RZ ;  /* 0x0000001012107819 */ /* 0x000fca00000006ff */
[----:B------:R-:W-:Y:S01]  /*0fe0*/  FFMA R54, R39, R16, R54 ;  /* 0x0000001027367223 */ /* 0x000fe20000000036 */
[----:B------:R-:W-:Y:S01]  /*0ff0*/  IADD3 R16, R7, UR4, RZ ;  /* 0x0000000407107c10 */ /* 0x000fe2000fffe0ff */
[----:B-1----:R-:W-:-:S04]  /*1000*/  CS2R R20, SRZ ;  /* 0x0000000000147805 */ /* 0x002fc8000001ff00 */
[----:B------:R-:W-:-:S05]  /*1010*/  IMAD.WIDE R16, R16, R59, c[0x0][0x160] ;  /* 0x0000580010107625 */ /* 0x000fca00078e023b */
[----:B------:R-:W3:Y:S01]  /*1020*/  @!P2 LDG.E.EL.64 R20, [R16.64] ;  /* 0x0000000a1014a981 */ /* 0x000ee2000c2e1b00 */
[----:B0-----:R-:W-:Y:S01]  /*1030*/  IMAD.U32 R36, R36, 0x10000, RZ ;  /* 0x0001000024247824 */ /* 0x001fe200078e00ff */
[----:B------:R-:W-:Y:S01]  /*1040*/  PRMT R37, R37, 0x7632, R37 ;  /* 0x0000763225257816 */ /* 0x000fe20000000025 */
[----:B------:R-:W-:Y:S01]  /*1050*/  IMAD.SHL.U32 R58, R56, 0x2, RZ ;  /* 0x00000002383a7824 */ /* 0x000fe200078e00ff */
[----:B------:R-:W-:Y:S02]  /*1060*/  ISETP.GE.AND P4, PT, R40, 0x80, PT ;  /* 0x000000802800780c */ /* 0x000fe40003f86270 */
[----:B------:R-:W-:Y:S01]  /*1070*/  LOP3.LUT R36, R36, 0x80000000, RZ, 0x3c, !PT ;  /* 0x8000000024247812 */ /* 0x000fe200078e3cff */
[----:B------:R-:W-:Y:S01]  /*1080*/  IMAD.U32 R37, R37, 0x10000, RZ ;  /* 0x0001000025257824 */ /* 0x000fe200078e00ff */
[----:B------:R-:W-:Y:S02]  /*1090*/  IADD3 R41, R41, 0x80, RZ ;  /* 0x0000008029297810 */ /* 0x000fe40007ffe0ff */
[----:B------:R-:W-:Y:S01]  /*10a0*/  ISETP.GT.AND P3, PT, R40, 0xff, PT ;  /* 0x000000ff2800780c */ /* 0x000fe20003f64270 */
[----:B------:R-:W-:Y:S01]  /*10b0*/  FFMA R37, R36, R37, RZ ;  /* 0x0000002524257223 */ /* 0x000fe200000000ff */
[----:B------:R-:W-:Y:S01]  /*10c0*/  PRMT R36, R18, 0x7632, R36 ;  /* 0x0000763212247816 */ /* 0x000fe20000000024 */
[----:B------:R-:W-:-:S02]  /*10d0*/  IMAD.U32 R18, R38, 0x10000, RZ ;  /* 0x0001000026127824 */ /* 0x000fc400078e00ff */
[----:B------:R-:W-:Y:S01]  /*10e0*/  LDS.64 R38, [R57.X16] ;  /* 0x0000000039267984 */ /* 0x000fe2000000ca00 */
[----:B------:R-:W-:Y:S02]  /*10f0*/  SHF.L.U32 R36, R36, 0x10, RZ ;  /* 0x0000001024247819 */ /* 0x000fe400000006ff */
[----:B------:R-:W-:-:S05]  /*1100*/  FSEL R37, R37, RZ, P0 ;  /* 0x000000ff25257208 */ /* 0x000fca0000000000 */
[----:B------:R-:W-:Y:S02]  /*1110*/  FFMA R18, R18, R36, R37 ;  /* 0x0000002412127223 */ /* 0x000fe40000000025 */
[----:B------:R-:W-:Y:S04]  /*1120*/  LDS.64 R36, [R56.X16] ;  /* 0x0000000038247984 */ /* 0x000fe8000000ca00 */
[----:B------:R-:W-:Y:S06]  /*1130*/  BAR.SYNC 0x0 ;  /* 0x0000000000007b1d */ /* 0x000fec0000000000 */
[----:B--2---:R-:W-:-:S02]  /*1140*/  SEL R23, R23, RZ, !P1 ;  /* 0x000000ff17177207 */ /* 0x004fc40004800000 */
[----:B------:R-:W-:Y:S02]  /*1150*/  SEL R22, R22, RZ, !P1 ;  /* 0x000000ff16167207 */ /* 0x000fe40004800000 */
[----:B------:R-:W-:Y:S01]  /*1160*/  SHF.R.U32.HI R61, RZ, 0x10, R23 ;  /* 0x00000010ff3d7819 */ /* 0x000fe20000011617 */
[----:B------:R3:W-:Y:S01]  /*1170*/  STS.U16 [R58+0x404], R23 ;  /* 0x000404173a007388 */ /* 0x0007e20000000400 */
[----:B------:R-:W-:-:S03]  /*1180*/  SHF.R.U32.HI R59, RZ, 0x10, R22 ;  /* 0x00000010ff3b7819 */ /* 0x000fc60000011616 */
[----:B------:R0:W-:Y:S04]  /*1190*/  STS.U16 [R58+0x606], R61 ;  /* 0x0006063d3a007388 */ /* 0x0001e80000000400 */
[----:B------:R1:W-:Y:S04]  /*11a0*/  STS.U16 [R58+0x202], R59 ;  /* 0x0002023b3a007388 */ /* 0x0003e80000000400 */
[----:B------:R-:W-:Y:S01]  /*11b0*/  STS.U16 [R58], R22 ;  /* 0x000000163a007388 */ /* 0x000fe20000000400 */
[----:B---3--:R-:W-:-:S04]  /*11c0*/  SEL R23, R20, RZ, !P2 ;  /* 0x000000ff14177207 */ /* 0x008fc80005000000 */
[----:B0-----:R-:W-:Y:S01]  /*11d0*/  SHF.R.U32.HI R61, RZ, 0x10, R23 ;  /* 0x00000010ff3d7819 */ /* 0x001fe20000011617 */
[----:B------:R0:W-:Y:S01]  /*11e0*/  STS.U16 [R58+0x100], R23 ;  /* 0x000100173a007388 */ /* 0x0001e20000000400 */
[----:B-1----:R-:W-:Y:S02]  /*11f0*/  SEL R59, R21, RZ, !P2 ;  /* 0x000000ff153b7207 */ /* 0x002fe40005000000 */
[----:B------:R-:W-:Y:S01]  /*1200*/  CS2R R20, SRZ ;  /* 0x0000000000147805 */ /* 0x000fe2000001ff00 */
[----:B------:R1:W-:Y:S01]  /*1210*/  STS.U16 [R58+0x302], R61 ;  /* 0x0003023d3a007388 */ /* 0x0003e20000000400 */
[----:B------:R-:W-:-:S03]  /*1220*/  SHF.R.U32.HI R60, RZ, 0x10, R59 ;  /* 0x00000010ff3c7819 */ /* 0x000fc6000001163b */
[----:B------:R-:W-:Y:S01]  /*1230*/  STS.U16 [R58+0x504], R59 ;  /* 0x0005043b3a007388 */ /* 0x000fe20000000400 */
[----:B0-----:R-:W-:-:S03]  /*1240*/  CS2R R22, SRZ ;  /* 0x0000000000167805 */ /* 0x001fc6000001ff00 */
[----:B------:R-:W-:Y:S01]  /*1250*/  STS.U16 [R58+0x706], R60 ;  /* 0x0007063c3a007388 */ /* 0x000fe20000000400 */
[----:B-1----:R-:W-:-:S03]  /*1260*/  IMAD.MOV.U32 R61, RZ, RZ, 0x2 ;  /* 0x00000002ff3d7424 */ /* 0x002fc600078e00ff */
[----:B------:R-:W-:Y:S06]  /*1270*/  BAR.SYNC 0x0 ;  /* 0x0000000000007b1d */ /* 0x000fec0000000000 */
[----:B------:R-:W-:Y:S01]  /*1280*/  IMAD.WIDE R40, R41, R61, c[0x0][0x170] ;  /* 0x00005c0029287625 */ /* 0x000fe200078e023d */
[----:B------:R-:W0:Y:S04]  /*1290*/  LDS.U16 R58, [R9+0x2] ;  /* 0x00000200093a7984 */ /* 0x000e280000000400 */
[----:B------:R1:W2:Y:S01]  /*12a0*/  @!P4 LDG.E.EL.128 R20, [R40.64] ;  /* 0x0000000a2814c981 */ /* 0x0002a2000c2e1d00 */
[----:B------:R-:W-:Y:S01]  /*12b0*/  IMAD.U32 R14, R14, 0x10000, RZ ;  /* 0x000100000e0e7824 */ /* 0x000fe200078e00ff */
[----:B------:R-:W-:Y:S01]  /*12c0*/  SHF.L.U32 R26, R26, 0x10, RZ ;  /* 0x000000101a1a7819 */ /* 0x000fe200000006ff */
[----:B------:R-:W-:Y:S01]  /*12d0*/  IMAD.SHL.U32 R61, R5, 0x2, RZ ;  /* 0x00000002053d7824 */ /* 0x000fe200078e00ff */
[----:B------:R-:W3:Y:S01]  /*12e0*/  LDS.U16 R60, [R9+0x8] ;  /* 0x00000800093c7984 */ /* 0x000ee20000000400 */
[----:B------:R-:W-:Y:S01]  /*12f0*/  IMAD.U32 R47, R47, 0x10000, RZ ;  /* 0x000100002f2f7824 */ /* 0x000fe200078e00ff */
[----:B------:R-:W-:Y:S01]  /*1300*/  FSEL R14, R14, RZ, P3 ;  /* 0x000000ff0e0e7208 */ /* 0x000fe20001800000 */
[----:B------:R-:W-:Y:S01]  /*1310*/  IMAD.U32 R48, R48, 0x10000, RZ ;  /* 0x0001000030307824 */ /* 0x000fe200078e00ff */
[----:B------:R-:W-:Y:S01]  /*1320*/  ISETP.GT.AND P5, PT, R4, 0x7f, PT ;  /* 0x0000007f0400780c */ /* 0x000fe20003fa4270 */
[----:B------:R-:W-:Y:S01]  /*1330*/  IMAD.U32 R55, R55, 0x10000, RZ ;  /* 0x0001000037377824 */ /* 0x000fe200078e00ff */
[----:B-1----:R-:W1:Y:S01]  /*1340*/  LDS.U16 R40, [R9] ;  /* 0x0000000009287984 */ /* 0x002e620000000400 */
[----:B------:R-:W-:Y:S01]  /*1350*/  LOP3.LUT R47, R47, 0x80000000, RZ, 0x3c, !PT ;  /* 0x800000002f2f7812 */ /* 0x000fe200078e3cff */
[----:B------:R-:W-:Y:S01]  /*1360*/  IMAD.U32 R45, R45, 0x10000, RZ ;  /* 0x000100002d2d7824 */ /* 0x000fe200078e00ff */
[----:B------:R-:W-:Y:S01]  /*1370*/  LOP3.LUT R48, R48, 0x80000000, RZ, 0x3c, !PT ;  /* 0x8000000030307812 */ /* 0x000fe200078e3cff */
[----:B------:R-:W5:Y:S01]  /*1380*/  LDS.U16 R41, [R9+0xc] ;  /* 0x00000c0009297984 */ /* 0x000f620000000400 */
[----:B------:R-:W-:Y:S01]  /*1390*/  IMAD.U32 R46, R46, 0x10000, RZ ;  /* 0x000100002e2e7824 */ /* 0x000fe200078e00ff */
[----:B------:R-:W-:Y:S01]  /*13a0*/  ISETP.GT.AND P6, PT, R2, 0x7f, PT ;  /* 0x0000007f0200780c */ /* 0x000fe20003fc4270 */
[----:B------:R-:W-:Y:S01]  /*13b0*/  IMAD.U32 R43, R43, 0x10000, RZ ;  /* 0x000100002b2b7824 */ /* 0x000fe200078e00ff */
[----:B------:R-:W-:Y:S01]  /*13c0*/  FSEL R45, R45, RZ, P3 ;  /* 0x000000ff2d2d7208 */ /* 0x000fe20001800000 */
[----:B------:R-:W-:-:S02]  /*13d0*/  IMAD.U32 R11, R11, 0x10000, RZ ;  /* 0x000100000b0b7824 */ /* 0x000fc400078e00ff */
[----:B------:R-:W-:Y:S01]  /*13e0*/  IMAD.U32 R44, R44, 0x10000, RZ ;  /* 0x000100002c2c7824 */ /* 0x000fe200078e00ff */
[----:B------:R-:W-:Y:S01]  /*13f0*/  FSEL R43, R43, RZ, P3 ;  /* 0x000000ff2b2b7208 */ /* 0x000fe20001800000 */
[----:B------:R-:W-:Y:S01]  /*1400*/  IMAD.U32 R24, R24, 0x10000, RZ ;  /* 0x0001000018187824 */ /* 0x000fe200078e00ff */
[----:B------:R-:W-:Y:S01]  /*1410*/  FSEL R11, R11, RZ, P3 ;  /* 0x000000ff0b0b7208 */ /* 0x000fe20001800000 */
[----:B------:R-:W-:Y:S01]  /*1420*/  IMAD.U32 R42, R42, 0x10000, RZ ;  /* 0x000100002a2a7824 */ /* 0x000fe200078e00ff */
[----:B------:R-:W-:Y:S02]  /*1430*/  FSEL R44, R44, RZ, P3 ;  /* 0x000000ff2c2c7208 */ /* 0x000fe40001800000 */
[----:B------:R-:W-:Y:S02]  /*1440*/  FSEL R24, R24, RZ, P3 ;  /* 0x000000ff18187208 */ /* 0x000fe40001800000 */
[----:B------:R-:W-:Y:S01]  /*1450*/  FSEL R42, R42, RZ, P3 ;  /* 0x000000ff2a2a7208 */ /* 0x000fe20001800000 */
[----:B0-----:R-:W-:-:S02]  /*1460*/  IMAD.U32 R58, R58, 0x10000, RZ ;  /* 0x000100003a3a7824 */ /* 0x001fc400078e00ff */
[----:B---3--:R-:W-:Y:S02]  /*1470*/  IMAD.U32 R60, R60, 0x10000, RZ ;  /* 0x000100003c3c7824 */ /* 0x008fe400078e00ff */
[----:B-1----:R-:W-:Y:S02]  /*1480*/  IMAD.U32 R40, R40, 0x10000, RZ ;  /* 0x0001000028287824 */ /* 0x002fe400078e00ff */
[----:B-----5:R-:W-:Y:S01]  /*1490*/  IMAD.U32 R41, R41, 0x10000, RZ ;  /* 0x0001000029297824 */ /* 0x020fe200078e00ff */
[----:B------:R-:W-:Y:S01]  /*14a0*/  UIADD3 UR6, UR6, 0x60000, URZ ;  /* 0x0006000006067890 */ /* 0x000fe2000fffe03f */
[----:B--2---:R-:W-:Y:S02]  /*14b0*/  SEL R20, R20, RZ, !P4 ;  /* 0x000000ff14147207 */ /* 0x004fe40006000000 */
[----:B------:R-:W-:Y:S02]  /*14c0*/  SEL R21, R21, RZ, !P4 ;  /* 0x000000ff15157207 */ /* 0x000fe40006000000 */
[----:B------:R-:W-:-:S02]  /*14d0*/  PRMT R59, R20, 0x7632, R59 ;  /* 0x00007632143b7816 */ /* 0x000fc4000000003b */
[----:B------:R-:W-:Y:S02]  /*14e0*/  SEL R22, R22, RZ, !P4 ;  /* 0x000000ff16167207 */ /* 0x000fe40006000000 */
[----:B------:R-:W-:Y:S02]  /*14f0*/  SHF.L.U32 R59, R59, 0x10, RZ ;  /* 0x000000103b3b7819 */ /* 0x000fe400000006ff */
[----:B------:R-:W-:-:S03]  /*1500*/  SEL R23, R23, RZ, !P4 ;  /* 0x000000ff17177207 */ /* 0x000fc60006000000 */
[----:B------:R-:W-:Y:S02]  /*1510*/  FMUL R58, R58, R59 ;  /* 0x0000003b3a3a7220 */ /* 0x000fe40000400000 */
[----:B------:R-:W0:Y:S03]  /*1520*/  LDS.U16 R59, [R9+0x4] ;  /* 0x00000400093b7984 */ /* 0x000e260000000400 */
[----:B------:R-:W-:-:S05]  /*1530*/  FSEL R58, R58, RZ, !P4 ;  /* 0x000000ff3a3a7208 */ /* 0x000fca0006000000 */
[----:B------:R-:W-:Y:S02]  /*1540*/  FADD R49, R49, R58 ;  /* 0x0000003a31317221 */ /* 0x000fe40000000000 */
[----:B------:R-:W1:Y:S02]  /*1550*/  LDS.U16 R58, [R9+0x6] ;  /* 0x00000600093a7984 */ /* 0x000e640000000400 */
[----:B------:R-:W-:Y:S02]  /*1560*/  FADD R14, R14, R49 ;  /* 0x000000310e0e7221 */ /* 0x000fe40000000000 */
[----:B------:R-:W2:Y:S04]  /*1570*/  LDS.U16 R49, [R9+0xa] ;  /* 0x00000a0009317984 */ /* 0x000ea80000000400 */
[----:B------:R-:W3:Y:S04]  /*1580*/  LDS.U16 R9, [R9+0xe] ;  /* 0x00000e0009097984 */ /* 0x000ee80000000400 */
[----:B------:R-:W-:Y:S06]  /*1590*/  BAR.SYNC 0x0 ;  /* 0x0000000000007b1d */ /* 0x000fec0000000000 */
[----:B------:R5:W-:Y:S02]  /*15a0*/  STS.U16 [R61], R20 ;  /* 0x000000143d007388 */ /* 0x000be40000000400 */
[----:B-----5:R-:W-:-:S02]  /*15b0*/  SHF.L.U32 R61, R20, 0x10, RZ ;  /* 0x00000010143d7819 */ /* 0x020fc400000006ff */
[----:B------:R-:W-:Y:S01]  /*15c0*/  PRMT R20, R21, 0x7632, R20 ;  /* 0x0000763215147816 */ /* 0x000fe20000000014 */
[----:B0-----:R-:W-:Y:S02]  /*15d0*/  IMAD.U32 R59, R59, 0x10000, RZ ;  /* 0x000100003b3b7824 */ /* 0x001fe400078e00ff */
[----:B------:R-:W-:Y:S02]  /*15e0*/  FMUL R40, R40, R61 ;  /* 0x0000003d28287220 */ /* 0x000fe40000400000 */
[----:B------:R-:W-:Y:S01]  /*15f0*/  IMAD.U32 R61, R20, 0x10000, RZ ;  /* 0x00010000143d7824 */ /* 0x000fe200078e00ff */
[----:B------:R-:W-:Y:S01]  /*1600*/  PRMT R20, R22, 0x7632, R20 ;  /* 0x0000763216147816 */ /* 0x000fe20000000014 */
[----:B-1----:R-:W-:-:S04]  /*1610*/  IMAD.U32 R58, R58, 0x10000, RZ ;  /* 0x000100003a3a7824 */ /* 0x002fc800078e00ff */
[----:B------:R-:W-:Y:S01]  /*1620*/  FMUL R58, R58, R61 ;  /* 0x0000003d3a3a7220 */ /* 0x000fe20000400000 */
[----:B------:R-:W-:Y:S01]  /*1630*/  SHF.L.U32 R61, R21, 0x10, RZ ;  /* 0x00000010153d7819 */ /* 0x000fe200000006ff */
[----:B--2---:R-:W-:Y:S02]  /*1640*/  IMAD.U32 R49, R49, 0x10000, RZ ;  /* 0x0001000031317824 */ /* 0x004fe400078e00ff */
[----:B---3--:R-:W-:Y:S01]  /*1650*/  IMAD.U32 R9, R9, 0x10000, RZ ;  /* 0x0001000009097824 */ /* 0x008fe200078e00ff */
[----:B------:R-:W-:Y:S01]  /*1660*/  FSEL R58, R58, RZ, !P4 ;  /* 0x000000ff3a3a7208 */ /* 0x000fe20006000000 */
[----:B------:R-:W-:Y:S01]  /*1670*/  FMUL R59, R59, R61 ;  /* 0x0000003d3b3b7220 */ /* 0x000fe20000400000 */
[----:B------:R-:W-:Y:S01]  /*1680*/  IMAD.U32 R61, R20, 0x10000, RZ ;  /* 0x00010000143d7824 */ /* 0x000fe200078e00ff */
[----:B------:R-:W-:Y:S02]  /*1690*/  PRMT R20, R23, 0x7632, R20 ;  /* 0x0000763217147816 */ /* 0x000fe40000000014 */
[----:B------:R-:W-:Y:S01]  /*16a0*/  FADD R53, R53, R58 ;  /* 0x0000003a35357221 */ /* 0x000fe20000000000 */
[----:B------:R-:W-:Y:S01]  /*16b0*/  FMUL R49, R49, R61 ;  /* 0x0000003d31317220 */ /* 0x000fe20000400000 */
[----:B------:R-:W-:-:S02]  /*16c0*/  SHF.L.U32 R61, R22, 0x10, RZ ;  /* 0x00000010163d7819 */ /* 0x000fc400000006ff */
[----:B------:R-:W-:Y:S02]  /*16d0*/  FADD R24, R24, R53 ;  /* 0x0000003518187221 */ /* 0x000fe40000000000 */
[----:B------:R-:W-:Y:S01]  /*16e0*/  FSEL R49, R49, RZ, !P4 ;  /* 0x000000ff31317208 */ /* 0x000fe20006000000 */
[----:B------:R-:W-:Y:S01]  /*16f0*/  FMUL R60, R60, R61 ;  /* 0x0000003d3c3c7220 */ /* 0x000fe20000400000 */
[C---:B------:R-:W-:Y:S01]  /*1700*/  IMAD.U32 R61, R52.reuse, 0x10000, RZ ;  /* 0x00010000343d7824 */ /* 0x040fe200078e00ff */
[----:B------:R-:W-:Y:S02]  /*1710*/  PRMT R52, R52, 0x7632, R52 ;  /* 0x0000763234347816 */ /* 0x000fe40000000034 */
[--C-:B------:R-:W-:Y:S01]  /*1720*/  FADD R18, R18, R49.reuse ;  /* 0x0000003112127221 */ /* 0x100fe20000000000 */
[----:B------:R-:W-:Y:S01]  /*1730*/  FFMA R47, R47, R61, RZ ;  /* 0x0000003d2f2f7223 */ /* 0x000fe200000000ff */
[----:B------:R-:W-:Y:S01]  /*1740*/  SHF.L.U32 R61, R52, 0x10, RZ ;  /* 0x00000010343d7819 */ /* 0x000fe200000006ff */
[----:B------:R-:W-:Y:S01]  /*1750*/  IMAD.U32 R52, R23, 0x10000, RZ ;  /* 0x0001000017347824 */ /* 0x000fe200078e00ff */
[----:B------:R-:W-:-:S03]  /*1760*/  PRMT R49, R21, 0x7632, R49 ;  /* 0x0000763215317816 */ /* 0x000fc60000000031 */
[----:B------:R-:W-:Y:S01]  /*1770*/  FFMA R61, R48, R61, RZ ;  /* 0x0000003d303d7223 */ /* 0x000fe200000000ff */
[----:B------:R-:W-:Y:S01]  /*1780*/  FSEL R48, R47, RZ, P0 ;  /* 0x000000ff2f307208 */ /* 0x000fe20000000000 */
[----:B------:R-:W-:Y:S01]  /*1790*/  FMUL R41, R41, R52 ;  /* 0x0000003429297220 */ /* 0x000fe20000400000 */
[----:B------:R-:W-:Y:S02]  /*17a0*/  SHF.L.U32 R52, R20, 0x10, RZ ;  /* 0x0000001014347819 */ /* 0x000fe400000006ff */
[----:B------:R-:W-:Y:S02]  /*17b0*/  FSEL R47, R61, RZ, P0 ;  /* 0x000000ff3d2f7208 */ /* 0x000fe40000000000 */
[----:B------:R-:W-:Y:S01]  /*17c0*/  FSEL R61, R40, RZ, !P4 ;  /* 0x000000ff283d7208 */ /* 0x000fe20006000000 */
[----:B------:R-:W-:Y:S01]  /*17d0*/  FMUL R9, R9, R52 ;  /* 0x0000003409097220 */ /* 0x000fe20000400000 */
[----:B------:R-:W-:Y:S02]  /*17e0*/  FSEL R40, R59, RZ, !P4 ;  /* 0x000000ff3b287208 */ /* 0x000fe40006000000 */
[----:B------:R-:W-:Y:S01]  /*17f0*/  FSEL R59, R60, RZ, !P4 ;  /* 0x000000ff3c3b7208 */ /* 0x000fe20006000000 */
[----:B------:R-:W-:Y:S01]  /*1800*/  FADD R61, R50, R61 ;  /* 0x0000003d323d7221 */ /* 0x000fe20000000000 */
[C---:B------:R-:W-:Y:S01]  /*1810*/  IMAD.U32 R50, R19.reuse, 0x10000, RZ ;  /* 0x0001000013327824 */ /* 0x040fe200078e00ff */
[----:B------:R-:W-:Y:S01]  /*1820*/  PRMT R19, R19, 0x7632, R19 ;  /* 0x0000763213137816 */ /* 0x000fe20000000013 */
[----:B------:R-:W-:Y:S01]  /*1830*/  FADD R40, R51, R40 ;  /* 0x0000002833287221 */ /* 0x000fe20000000000 */
[----:B------:R-:W-:Y:S01]  /*1840*/  FSEL R41, R41, RZ, !P4 ;  /* 0x000000ff29297208 */ /* 0x000fe20006000000 */
[----:B------:R-:W-:Y:S01]  /*1850*/  FFMA R48, R55, R50, R48 ;  /* 0x0000003237307223 */ /* 0x000fe20000000030 */
[----:B------:R-:W-:Y:S01]  /*1860*/  SHF.L.U32 R50, R19, 0x10, RZ ;  /* 0x0000001013327819 */ /* 0x000fe200000006ff */
[----:B------:R-:W-:Y:S01]  /*1870*/  FADD R54, R54, R59 ;  /* 0x0000003b36367221 */ /* 0x000fe20000000000 */
[----:B------:R-:W-:Y:S01]  /*1880*/  FSEL R19, R46, RZ, P3 ;  /* 0x000000ff2e137208 */ /* 0x000fe20001800000 */
[----:B------:R-:W-:Y:S01]  /*1890*/  FADD R44, R44, R61 ;  /* 0x0000003d2c2c7221 */ /* 0x000fe20000000000 */
[----:B------:R-:W-:Y:S01]  /*18a0*/  FSEL R9, R9, RZ, !P4 ;  /* 0x000000ff09097208 */ /* 0x000fe20006000000 */
[----:B------:R-:W-:Y:S01]  /*18b0*/  FFMA R46, R26, R50, R47 ;  /* 0x000000321a2e7223 */ /* 0x000fe2000000002f */
[----:B------:R-:W-:Y:S01]  /*18c0*/  FADD R26, R45, R54 ;  /* 0x000000362d1a7221 */ /* 0x000fe20000000000 */
[----:B------:R-:W-:Y:S01]  /*18d0*/  FADD R50, R48, R41 ;  /* 0x0000002930327221 */ /* 0x000fe20000000000 */
[----:B------:R-:W-:Y:S01]  /*18e0*/  PRMT R20, R20, 0x7632, R20 ;  /* 0x0000763214147816 */ /* 0x000fe20000000014 */
[----:B------:R-:W-:Y:S01]  /*18f0*/  IMAD.SHL.U32 R45, R6, 0x2, RZ ;  /* 0x00000002062d7824 */ /* 0x000fe200078e00ff */
[----:B------:R-:W-:Y:S01]  /*1900*/  FADD R40, R19, R40 ;  /* 0x0000002813287221 */ /* 0x000fe20000000000 */
[----:B------:R-:W-:Y:S01]  /*1910*/  SHF.L.U32 R52, R27, 0x1, RZ ;  /* 0x000000011b347819 */ /* 0x000fe200000006ff */
[----:B------:R-:W-:Y:S01]  /*1920*/  IMAD.SHL.U32 R19, R25, 0x2, RZ ;  /* 0x0000000219137824 */ /* 0x000fe200078e00ff */
[----:B------:R-:W-:Y:S01]  /*1930*/  FADD R48, R43, R18 ;  /* 0x000000122b307221 */ /* 0x000fe20000000000 */
[--C-:B------:R-:W-:Y:S01]  /*1940*/  FADD R11, R11, R50.reuse ;  /* 0x000000320b0b7221 */ /* 0x100fe20000000000 */
[----:B------:R-:W-:Y:S01]  /*1950*/  IMAD.SHL.U32 R41, R15, 0x2, RZ ;  /* 0x000000020f297824 */ /* 0x000fe200078e00ff */
[----:B------:R-:W-:Y:S01]  /*1960*/  FADD R9, R46, R9 ;  /* 0x000000092e097221 */ /* 0x000fe20000000000 */
[----:B------:R-:W-:Y:S01]  /*1970*/  SHF.L.U32 R43, R13, 0x1, RZ ;  /* 0x000000010d2b7819 */ /* 0x000fe200000006ff */
[----:B------:R0:W-:Y:S01]  /*1980*/  STS.U16 [R45], R20 ;  /* 0x000000142d007388 */ /* 0x0001e20000000400 */
[----:B------:R-:W-:Y:S01]  /*1990*/  PRMT R50, R22, 0x7632, R50 ;  /* 0x0000763216327816 */ /* 0x000fe20000000032 */
[----:B------:R-:W-:Y:S01]  /*19a0*/  IMAD.SHL.U32 R46, R12, 0x2, RZ ;  /* 0x000000020c2e7824 */ /* 0x000fe200078e00ff */
[----:B------:R-:W-:Y:S01]  /*19b0*/  PLOP3.LUT P0, PT, PT, PT, UP0, 0x80, 0x0 ;  /* 0x000000000000781c */ /* 0x000fe20003f0f008 */
[----:B------:R-:W-:Y:S01]  /*19c0*/  STS.U16 [R52], R21 ;  /* 0x0000001534007388 */ /* 0x000fe20000000400 */
[----:B------:R-:W-:Y:S01]  /*19d0*/  IMAD.SHL.U32 R47, R10, 0x2, RZ ;  /* 0x000000020a2f7824 */ /* 0x000fe200078e00ff */
[----:B------:R-:W-:-:S02]  /*19e0*/  FADD R9, R42, R9 ;  /* 0x000000092a097221 */ /* 0x000fc40000000000 */
[----:B------:R-:W-:Y:S01]  /*19f0*/  STS.U16 [R19], R49 ;  /* 0x0000003113007388 */ /* 0x000fe20000000400 */
[----:B0-----:R-:W-:-:S03]  /*1a00*/  PRMT R45, R23, 0x7632, R45 ;  /* 0x00007632172d7816 */ /* 0x001fc6000000002d */
[----:B------:R-:W-:Y:S04]  /*1a10*/  STS.U16 [R41], R22 ;  /* 0x0000001629007388 */ /* 0x000fe80000000400 */
[----:B------:R0:W-:Y:S04]  /*1a20*/  STS.U16 [R43], R50 ;  /* 0x000000322b007388 */ /* 0x0001e80000000400 */
[----:B------:R-:W-:Y:S04]  /*1a30*/  STS.U16 [R46], R23 ;  /* 0x000000172e007388 */ /* 0x000fe80000000400 */
[----:B------:R-:W-:Y:S01]  /*1a40*/  STS.U16 [R47], R45 ;  /* 0x0000002d2f007388 */ /* 0x000fe20000000400 */
[----:B0-----:R-:W-:-:S03]  /*1a50*/  CS2R R42, SRZ ;  /* 0x00000000002a7805 */ /* 0x001fc6000001ff00 */
[----:B------:R-:W-:Y:S06]  /*1a60*/  BAR.SYNC 0x0 ;  /* 0x0000000000007b1d */ /* 0x000fec0000000000 */
[----:B------:R-:W0:Y:S04]  /*1a70*/  LDS.64 R20, [R56.X16] ;  /* 0x0000000038147984 */ /* 0x000e28000000ca00 */
[----:B------:R-:W1:Y:S04]  /*1a80*/  LDS.64 R18, [R57.X16] ;  /* 0x0000000039127984 */ /* 0x000e68000000ca00 */
[----:B------:R-:W-:Y:S06]  /*1a90*/  BAR.SYNC 0x0 ;  /* 0x0000000000007b1d */ /* 0x000fec0000000000 */
[----:B------:R-:W-:Y:S04]  /*1aa0*/  STS [R5.X4], R44 ;  /* 0x0000002c05007388 */ /* 0x000fe80000004800 */
[----:B------:R-:W-:Y:S04]  /*1ab0*/  STS [R6.X4], R14 ;  /* 0x0000000e06007388 */ /* 0x000fe80000004800 */
[----:B------:R-:W-:Y:S04]  /*1ac0*/  STS [R27.X4], R40 ;  /* 0x000000281b007388 */ /* 0x000fe80000004800 */
[----:B------:R-:W-:Y:S04]  /*1ad0*/  STS [R25.X4], R24 ;  /* 0x0000001819007388 */ /* 0x000fe80000004800 */
[----:B------:R-:W-:Y:S04]  /*1ae0*/  STS [R15.X4], R26 ;  /* 0x0000001a0f007388 */ /* 0x000fe80000004800 */
[----:B------:R-:W-:Y:S04]  /*1af0*/  STS [R13.X4], R48 ;  /* 0x000000300d007388 */ /* 0x000fe80000004800 */
[----:B------:R-:W-:Y:S04]  /*1b00*/  STS [R12.X4], R11 ;  /* 0x0000000b0c007388 */ /* 0x000fe80000004800 */
[----:B------:R-:W-:Y:S04]  /*1b10*/  STS [R10.X4], R9 ;  /* 0x000000090a007388 */ /* 0x000fe80000004800 */
[----:B------:R-:W-:Y:S06]  /*1b20*/  BAR.SYNC 0x0 ;  /* 0x0000000000007b1d */ /* 0x000fec0000000000 */
[----:B------:R2:W3:Y:S01]  /*1b30*/  @!P0 LDG.E.EL.64 R42, [R16.64] ;  /* 0x0000000a102a8981 */ /* 0x0004e2000c2e1b00 */
[----:B------:R-:W-:Y:S01]  /*1b40*/  IADD3 R22, R3, UR6, RZ ;  /* 0x0000000603167c10 */ /* 0x000fe2000fffe0ff */
[----:B------:R-:W-:Y:S01]  /*1b50*/  IMAD.MOV.U32 R60, RZ, RZ, 0x2 ;  /* 0x00000002ff3c7424 */ /* 0x000fe200078e00ff */
[----:B------:R-:W-:-:S03]  /*1b60*/  CS2R R14, SRZ ;  /* 0x00000000000e7805 */ /* 0x000fc6000001ff00 */
[----:B------:R-:W-:-:S05]  /*1b70*/  IMAD.WIDE R22, R22, R60, c[0x0][0x160] ;  /* 0x0000580016167625 */ /* 0x000fca00078e023c */
[----:B------:R5:W3:Y:S01]  /*1b80*/  @!P1 LDG.E.EL.64 R14, [R22.64] ;  /* 0x0000000a160e9981 */ /* 0x000ae2000c2e1b00 */
[----:B------:R-:W-:Y:S02]  /*1b90*/  IADD3 R10, R7, UR6, RZ ;  /* 0x00000006070a7c10 */ /* 0x000fe4000fffe0ff */
[----:B------:R-:W-:-:S03]  /*1ba0*/  CS2R R6, SRZ ;  /* 0x0000000000067805 */ /* 0x000fc6000001ff00 */
[----:B------:R-:W-:-:S05]  /*1bb0*/  IMAD.WIDE R10, R10, R60, c[0x0][0x160] ;  /* 0x000058000a0a7625 */ /* 0x000fca00078e023c */
[----:B------:R0:W3:Y:S01]  /*1bc0*/  @!P2 LDG.E.EL.64 R6, [R10.64] ;  /* 0x0000000a0a06a981 */ /* 0x0000e2000c2e1b00 */
[----:B------:R-:W-:Y:S01]  /*1bd0*/  MOV R3, UR5 ;  /* 0x0000000500037c02 */ /* 0x000fe20008000f00 */
[----:B------:R-:W-:Y:S01]  /*1be0*/  IMAD.U32 R5, RZ, RZ, UR5 ;  /* 0x00000005ff057e24 */ /* 0x000fe2000f8e00ff */
[----:B------:R-:W-:Y:S01]  /*1bf0*/  PLOP3.LUT P0, PT, PT, PT, UP0, 0x80, 0x0 ;  /* 0x000000000000781c */ /* 0x000fe20003f0f008 */
[C---:B----4-:R-:W-:Y:S01]  /*1c00*/  IMAD.U32 R25, R33.reuse, 0x10000, RZ ;  /* 0x0001000021197824 */ /* 0x050fe200078e00ff */
[----:B------:R-:W-:Y:S01]  /*1c10*/  PRMT R33, R33, 0x7632, R33 ;  /* 0x0000763221217816 */ /* 0x000fe20000000021 */
[----:B------:R-:W-:Y:S01]  /*1c20*/  IMAD R12, R3, 0x40000, R8 ;  /* 0x00040000030c7824 */ /* 0x000fe200078e0208 */
[----:B------:R-:W-:Y:S01]  /*1c30*/  PRMT R3, R32, 0x7632, R3 ;  /* 0x0000763220037816 */ /* 0x000fe20000000003 */
[--C-:B------:R-:W-:Y:S01]  /*1c40*/  IMAD R5, R5, 0x40000, R0.reuse ;  /* 0x0004000005057824 */ /* 0x100fe200078e0200 */
[----:B------:R-:W-:Y:S01]  /*1c50*/  PRMT R0, R34, 0x7632, R0 ;  /* 0x0000763222007816 */ /* 0x000fe20000000000 */
[----:B0-----:R-:W-:Y:S01]  /*1c60*/  IMAD.U32 R11, R39, 0x10000, RZ ;  /* 0x00010000270b7824 */ /* 0x001fe200078e00ff */
[C---:B------:R-:W-:Y:S01]  /*1c70*/  PRMT R10, R36.reuse, 0x7632, R10 ;  /* 0x00007632240a7816 */ /* 0x040fe2000000000a */
[----:B------:R-:W-:Y:S01]  /*1c80*/  IMAD.U32 R36, R36, 0x10000, RZ ;  /* 0x0001000024247824 */ /* 0x000fe200078e00ff */
[----:B------:R-:W-:Y:S01]  /*1c90*/  SHF.L.U32 R24, R3, 0x10, RZ ;  /* 0x0000001003187819 */ /* 0x000fe200000006ff */
[----:B------:R-:W-:Y:S01]  /*1ca0*/  IMAD.U32 R3, R37, 0x10000, RZ ;  /* 0x0001000025037824 */ /* 0x000fe200078e00ff */
[----:B--2---:R-:W-:Y:S01]  /*1cb0*/  SHF.L.U32 R17, R0, 0x10, RZ ;  /* 0x0000001000117819 */ /* 0x004fe200000006ff */
[----:B------:R-:W-:Y:S01]  /*1cc0*/  IMAD.U32 R10, R10, 0x10000, RZ ;  /* 0x000100000a0a7824 */ /* 0x000fe200078e00ff */
[----:B------:R-:W-:Y:S01]  /*1cd0*/  PRMT R39, R39, 0x7632, R39 ;  /* 0x0000763227277816 */ /* 0x000fe20000000027 */
[----:B------:R-:W-:Y:S01]  /*1ce0*/  IMAD.U32 R16, R35, 0x10000, RZ ;  /* 0x0001000023107824 */ /* 0x000fe200078e00ff */
[----:B------:R-:W-:Y:S01]  /*1cf0*/  LOP3.LUT R3, R3, 0x80000000, RZ, 0x3c, !PT ;  /* 0x8000000003037812 */ /* 0x000fe200078e3cff */
[----:B------:R-:W-:Y:S01]  /*1d00*/  IMAD.U32 R13, R34, 0x10000, RZ ;  /* 0x00010000220d7824 */ /* 0x000fe200078e00ff */
[----:B------:R-:W-:Y:S01]  /*1d10*/  LOP3.LUT R0, R10, 0x80000000, RZ, 0x3c, !PT ;  /* 0x800000000a007812 */ /* 0x000fe200078e3cff */
[----:B------:R-:W-:Y:S01]  /*1d20*/  IMAD.U32 R10, R38, 0x10000, RZ ;  /* 0x00010000260a7824 */ /* 0x000fe200078e00ff */
[----:B------:R-:W-:Y:S01]  /*1d30*/  LOP3.LUT R36, R36, 0x80000000, RZ, 0x3c, !PT ;  /* 0x8000000024247812 */ /* 0x000fe200078e3cff */
[----:B-----5:R-:W-:Y:S01]  /*1d40*/  FFMA R23, RZ, R3, RZ ;  /* 0x00000003ff177223 */ /* 0x020fe200000000ff */
[----:B------:R-:W-:Y:S01]  /*1d50*/  LOP3.LUT R3, R11, 0x80000000, RZ, 0x3c, !PT ;  /* 0x800000000b037812 */ /* 0x000fe200078e3cff */
[----:B------:R-:W-:Y:S01]  /*1d60*/  FFMA R22, RZ, R0, RZ ;  /* 0x00000000ff167223 */ /* 0x000fe200000000ff */
[----:B------:R-:W-:Y:S01]  /*1d70*/  LOP3.LUT R0, R10, 0x80000000, RZ, 0x3c, !PT ;  /* 0x800000000a007812 */ /* 0x000fe200078e3cff */
[----:B------:R-:W-:Y:S01]  /*1d80*/  FFMA R36, RZ, R36, RZ ;  /* 0x00000024ff247223 */ /* 0x000fe200000000ff */
[----:B------:R-:W-:Y:S01]  /*1d90*/  FSEL R23, R23, RZ, P5 ;  /* 0x000000ff17177208 */ /* 0x000fe20002800000 */
[----:B------:R-:W-:Y:S01]  /*1da0*/  IMAD.U32 R27, R31, 0x10000, RZ ;  /* 0x000100001f1b7824 */ /* 0x000fe200078e00ff */
[----:B------:R-:W-:Y:S01]  /*1db0*/  FSEL R22, R22, RZ, P5 ;  /* 0x000000ff16167208 */ /* 0x000fe20002800000 */
[----:B------:R-:W-:Y:S01]  /*1dc0*/  IMAD.U32 R26, R30, 0x10000, RZ ;  /* 0x000100001e1a7824 */ /* 0x000fe200078e00ff */
[----:B------:R-:W-:Y:S01]  /*1dd0*/  PRMT R38, R38, 0x7632, R38 ;  /* 0x0000763226267816 */ /* 0x000fe20000000026 */
[----:B------:R-:W-:Y:S01]  /*1de0*/  FFMA R16, R16, R25, R23 ;  /* 0x0000001910107223 */ /* 0x000fe20000000017 */
[----:B------:R-:W-:Y:S01]  /*1df0*/  SHF.L.U32 R32, R32, 0x10, RZ ;  /* 0x0000001020207819 */ /* 0x000fe200000006ff */
[----:B------:R-:W-:Y:S01]  /*1e00*/  FFMA R17, R17, R24, R22 ;  /* 0x0000001811117223 */ /* 0x000fe20000000016 */
[----:B------:R-:W-:Y:S01]  /*1e10*/  FSEL R36, R36, RZ, P5 ;  /* 0x000000ff24247208 */ /* 0x000fe20002800000 */
[----:B------:R-:W-:Y:S01]  /*1e20*/  IMAD.U32 R33, R33, 0x10000, RZ ;  /* 0x0001000021217824 */ /* 0x000fe200078e00ff */
[----:B------:R-:W-:-:S02]  /*1e30*/  PRMT R30, R30, 0x7632, R30 ;  /* 0x000076321e1e7816 */ /* 0x000fc4000000001e */
[----:B------:R-:W-:Y:S01]  /*1e40*/  PRMT R37, R37, 0x7632, R37 ;  /* 0x0000763225257816 */ /* 0x000fe20000000025 */
[----:B------:R-:W-:Y:S01]  /*1e50*/  FFMA R13, R13, R32, R36 ;  /* 0x000000200d0d7223 */ /* 0x000fe20000000024 */
[----:B------:R-:W-:Y:S02]  /*1e60*/  SHF.L.U32 R30, R30, 0x10, RZ ;  /* 0x000000101e1e7819 */ /* 0x000fe400000006ff */
[----:B------:R-:W-:Y:S01]  /*1e70*/  PRMT R31, R31, 0x7632, R31 ;  /* 0x000076321f1f7816 */ /* 0x000fe2000000001f */
[----:B------:R-:W-:Y:S01]  /*1e80*/  IMAD.U32 R37, R37, 0x10000, RZ ;  /* 0x0001000025257824 */ /* 0x000fe200078e00ff */
[----:B------:R-:W-:Y:S02]  /*1e90*/  PRMT R35, R35, 0x7632, R35 ;  /* 0x0000763223237816 */ /* 0x000fe40000000023 */
[----:B------:R-:W-:Y:S01]  /*1ea0*/  ISETP.GE.AND P4, PT, R4, 0x100, PT ;  /* 0x000001000400780c */ /* 0x000fe20003f86270 */
[----:B------:R-:W-:Y:S01]  /*1eb0*/  IMAD.U32 R31, R31, 0x10000, RZ ;  /* 0x000100001f1f7824 */ /* 0x000fe200078e00ff */
[----:B------:R-:W-:-:S02]  /*1ec0*/  LOP3.LUT R37, R37, 0x80000000, RZ, 0x3c, !PT ;  /* 0x8000000025257812 */ /* 0x000fc400078e3cff */
[----:B------:R-:W-:-:S03]  /*1ed0*/  SHF.L.U32 R22, R35, 0x10, RZ ;  /* 0x0000001023167819 */ /* 0x000fc600000006ff */
[----:B------:R-:W-:-:S05]  /*1ee0*/  FFMA R37, RZ, R37, RZ ;  /* 0x00000025ff257223 */ /* 0x000fca00000000ff */
[----:B------:R-:W-:-:S05]  /*1ef0*/  FSEL R37, R37, RZ, P5 ;  /* 0x000000ff25257208 */ /* 0x000fca0002800000 */
[----:B------:R-:W-:Y:S01]  /*1f00*/  FFMA R22, R22, R33, R37 ;  /* 0x0000002116167223 */ /* 0x000fe20000000025 */
[----:B---3--:R-:W-:Y:S02]  /*1f10*/  SEL R9, R42, RZ, !P0 ;  /* 0x000000ff2a097207 */ /* 0x008fe40004000000 */
[----:B------:R-:W-:-:S03]  /*1f20*/  PLOP3.LUT P0, PT, PT, PT, UP0, 0x80, 0x0 ;  /* 0x000000000000781c */ /* 0x000fc60003f0f008 */
[----:B------:R-:W-:Y:S01]  /*1f30*/  IMAD.U32 R11, R9, 0x10000, RZ ;  /* 0x00010000090b7824 */ /* 0x000fe200078e00ff */
[----:B------:R-:W-:Y:S02]  /*1f40*/  SEL R8, R43, RZ, !P0 ;  /* 0x000000ff2b087207 */ /* 0x000fe40004000000 */
[----:B------:R-:W-:Y:S01]  /*1f50*/  PRMT R9, R9, 0x7632, R9 ;  /* 0x0000763209097816 */ /* 0x000fe20000000009 */
[----:B------:R-:W-:Y:S01]  /*1f60*/  FFMA R23, R0, R11, RZ ;  /* 0x0000000b00177223 */ /* 0x000fe200000000ff */
[----:B------:R-:W-:Y:S01]  /*1f70*/  SHF.L.U32 R10, R8, 0x10, RZ ;  /* 0x00000010080a7819 */ /* 0x000fe200000006ff */
[----:B------:R-:W-:Y:S01]  /*1f80*/  IMAD.U32 R0, R38, 0x10000, RZ ;  /* 0x0001000026007824 */ /* 0x000fe200078e00ff */
[----:B------:R-:W-:Y:S01]  /*1f90*/  PRMT R8, R8, 0x7632, R8 ;  /* 0x0000763208087816 */ /* 0x000fe20000000008 */
[----:B------:R-:W-:Y:S01]  /*1fa0*/  IMAD.U32 R11, R29, 0x10000, RZ ;  /* 0x000100001d0b7824 */ /* 0x000fe200078e00ff */
[----:B------:R-:W-:Y:S01]  /*1fb0*/  FSEL R25, R23, RZ, P6 ;  /* 0x000000ff17197208 */ /* 0x000fe20003000000 */
[----:B------:R-:W-:Y:S01]  /*1fc0*/  FFMA R24, R3, R10, RZ ;  /* 0x0000000a03187223 */ /* 0x000fe200000000ff */
[----:B------:R-:W-:Y:S01]  /*1fd0*/  IMAD.U32 R3, R39, 0x10000, RZ ;  /* 0x0001000027037824 */ /* 0x000fe200078e00ff */
[----:B------:R-:W-:Y:S01]  /*1fe0*/  LOP3.LUT R0, R0, 0x80000000, RZ, 0x3c, !PT ;  /* 0x8000000000007812 */ /* 0x000fe200078e3cff */
[----:B------:R-:W-:Y:S01]  /*1ff0*/  IMAD.U32 R8, R8, 0x10000, RZ ;  /* 0x0001000008087824 */ /* 0x000fe200078e00ff */
[----:B------:R-:W-:Y:S01]  /*2000*/  SHF.L.U32 R10, R28, 0x10, RZ ;  /* 0x000000101c0a7819 */ /* 0x000fe200000006ff */
[----:B------:R-:W-:Y:S01]  /*2010*/  IMAD.U32 R9, R9, 0x10000, RZ ;  /* 0x0001000009097824 */ /* 0x000fe200078e00ff */
[----:B------:R-:W-:-:S02]  /*2020*/  LOP3.LUT R3, R3, 0x80000000, RZ, 0x3c, !PT ;  /* 0x8000000003037812 */ /* 0x000fc400078e3cff */
[----:B------:R-:W-:Y:S01]  /*2030*/  FSEL R24, R24, RZ, P6 ;  /* 0x000000ff18187208 */ /* 0x000fe20003000000 */
[----:B------:R-:W-:Y:S01]  /*2040*/  FFMA R9, R0, R9, RZ ;  /* 0x0000000900097223 */ /* 0x000fe200000000ff */
[----:B------:R-:W-:Y:S01]  /*2050*/  PRMT R28, R28, 0x7632, R28 ;  /* 0x000076321c1c7816 */ /* 0x000fe2000000001c */
[----:B------:R-:W-:Y:S01]  /*2060*/  FFMA R23, R3, R8, RZ ;  /* 0x0000000803177223 */ /* 0x000fe200000000ff */
[----:B------:R-:W-:Y:S01]  /*2070*/  SEL R32, R15, RZ, !P1 ;  /* 0x000000ff0f207207 */ /* 0x000fe20004800000 */
[----:B------:R-:W-:Y:S01]  /*2080*/  FFMA R3, R11, R27, R24 ;  /* 0x0000001b0b037223 */ /* 0x000fe20000000018 */
[----:B------:R-:W-:Y:S01]  /*2090*/  SEL R24, R14, RZ, !P1 ;  /* 0x000000ff0e187207 */ /* 0x000fe20004800000 */
[----:B------:R-:W-:Y:S01]  /*20a0*/  FFMA R0, R10, R26, R25 ;  /* 0x0000001a0a007223 */ /* 0x000fe20000000019 */
[----:B------:R-:W-:Y:S01]  /*20b0*/  FSEL R11, R9, RZ, P6 ;  /* 0x000000ff090b7208 */ /* 0x000fe20003000000 */
[----:B------:R-:W-:Y:S01]  /*20c0*/  IMAD.U32 R14, R28, 0x10000, RZ ;  /* 0x000100001c0e7824 */ /* 0x000fe200078e00ff */
[C---:B------:R-:W-:Y:S01]  /*20d0*/  PRMT R10, R24.reuse, 0x7632, R10 ;  /* 0x00007632180a7816 */ /* 0x040fe2000000000a */
[----:B------:R-:W-:Y:S01]  /*20e0*/  IMAD.U32 R9, R21, 0x10000, RZ ;  /* 0x0001000015097824 */ /* 0x000fe200078e00ff */
[----:B------:R-:W-:Y:S01]  /*20f0*/  SHF.L.U32 R15, R24, 0x10, RZ ;  /* 0x00000010180f7819 */ /* 0x000fe200000006ff */
[----:B------:R-:W-:Y:S01]  /*2100*/  IMAD.U32 R24, R32, 0x10000, RZ ;  /* 0x0001000020187824 */ /* 0x000fe200078e00ff */
[----:B------:R-:W-:Y:S01]  /*2110*/  PRMT R8, R20, 0x7632, R8 ;  /* 0x0000763214087816 */ /* 0x000fe20000000008 */
[----:B------:R-:W-:Y:S01]  /*2120*/  FFMA R14, R14, R30, R11 ;  /* 0x0000001e0e0e7223 */ /* 0x000fe2000000000b */
[----:B------:R-:W-:Y:S01]  /*2130*/  IMAD.U32 R11, R10, 0x10000, RZ ;  /* 0x000100000a0b7824 */ /* 0x000fe200078e00ff */
[----:B------:R-:W-:Y:S01]  /*2140*/  FMUL R27, R9, R24 ;  /* 0x00000018091b7220 */ /* 0x000fe20000400000 */
[----:B------:R-:W-:Y:S01]  /*2150*/  SHF.L.U32 R9, R56, 0x5, RZ ;  /* 0x0000000538097819 */ /* 0x000fe200000006ff */
[----:B------:R-:W-:Y:S01]  /*2160*/  IMAD.U32 R8, R8, 0x10000, RZ ;  /* 0x0001000008087824 */ /* 0x000fe200078e00ff */
[----:B------:R-:W-:Y:S01]  /*2170*/  PRMT R29, R29, 0x7632, R29 ;  /* 0x000076321d1d7816 */ /* 0x000fe2000000001d */
[----:B------:R-:W-:Y:S01]  /*2180*/  IMAD.U32 R20, R20, 0x10000, RZ ;  /* 0x0001000014147824 */ /* 0x000fe200078e00ff */
[----:B------:R-:W-:Y:S01]  /*2190*/  PRMT R21, R21, 0x7632, R21 ;  /* 0x0000763215157816 */ /* 0x000fe20000000015 */
[----:B------:R-:W-:Y:S01]  /*21a0*/  FMUL R26, R8, R11 ;  /* 0x0000000b081a7220 */ /* 0x000fe20000400000 */
[----:B------:R-:W-:Y:S01]  /*21b0*/  PRMT R24, R32, 0x7632, R24 ;  /* 0x0000763220187816 */ /* 0x000fe20000000018 */
[----:B------:R-:W0:Y:S01]  /*21c0*/  LDS.128 R8, [R9] ;  /* 0x0000000009087984 */ /* 0x000e220000000c00 */
[----:B------:R-:W-:Y:S01]  /*21d0*/  FMUL R25, R20, R15 ;  /* 0x0000000f14197220 */ /* 0x000fe20000400000 */
[----:B------:R-:W-:Y:S01]  /*21e0*/  FSEL R27, R27, RZ, !P1 ;  /* 0x000000ff1b1b7208 */ /* 0x000fe20004800000 */
[----:B------:R-:W-:Y:S01]  /*21f0*/  IMAD.U32 R15, R29, 0x10000, RZ ;  /* 0x000100001d0f7824 */ /* 0x000fe200078e00ff */
[----:B------:R-:W-:Y:S01]  /*2200*/  SHF.L.U32 R24, R24, 0x10, RZ ;  /* 0x0000001018187819 */ /* 0x000fe200000006ff */
[----:B------:R-:W-:Y:S01]  /*2210*/  IMAD.U32 R21, R21, 0x10000, RZ ;  /* 0x0001000015157824 */ /* 0x000fe200078e00ff */
[----:B------:R-:W-:Y:S01]  /*2220*/  FSEL R20, R23, RZ, P6 ;  /* 0x000000ff17147208 */ /* 0x000fe20003000000 */
[----:B------:R-:W-:Y:S01]  /*2230*/  FADD R29, R16, R27 ;  /* 0x0000001b101d7221 */ /* 0x000fe20000000000 */
[----:B------:R-:W-:Y:S01]  /*2240*/  FSEL R28, R25, RZ, !P1 ;  /* 0x000000ff191c7208 */ /* 0x000fe20004800000 */
[----:B------:R-:W-:Y:S01]  /*2250*/  IMAD.SHL.U32 R16, R57, 0x20, RZ ;  /* 0x0000002039107824 */ /* 0x000fe200078e00ff */
[----:B------:R-:W-:Y:S01]  /*2260*/  FSEL R30, R26, RZ, !P1 ;  /* 0x000000ff1a1e7208 */ /* 0x000fe20004800000 */
[----:B------:R-:W-:Y:S01]  /*2270*/  FMUL R26, R21, R24 ;  /* 0x00000018151a7220 */ /* 0x000fe20000400000 */
[----:B------:R-:W-:Y:S01]  /*2280*/  FFMA R15, R15, R31, R20 ;  /* 0x0000001f0f0f7223 */ /* 0x000fe20000000014 */
[----:B------:R-:W-:Y:S01]  /*2290*/  FADD R28, R13, R28 ;  /* 0x0000001c0d1c7221 */ /* 0x000fe20000000000 */
[C---:B-1----:R-:W-:Y:S01]  /*22a0*/  PRMT R13, R18.reuse, 0x7632, R13 ;  /* 0x00007632120d7816 */ /* 0x042fe2000000000d */
[----:B------:R-:W-:Y:S01]  /*22b0*/  FADD R30, R17, R30 ;  /* 0x0000001e111e7221 */ /* 0x000fe20000000000 */
[----:B------:R-:W-:Y:S01]  /*22c0*/  IMAD.U32 R21, R18, 0x10000, RZ ;  /* 0x0001000012157824 */ /* 0x000fe200078e00ff */
[C---:B------:R-:W-:Y:S01]  /*22d0*/  PRMT R20, R19.reuse, 0x7632, R20 ;  /* 0x0000763213147816 */ /* 0x040fe20000000014 */
[----:B------:R-:W-:Y:S01]  /*22e0*/  IMAD.U32 R23, R19, 0x10000, RZ ;  /* 0x0001000013177824 */ /* 0x000fe200078e00ff */
[----:B------:R-:W-:Y:S01]  /*22f0*/  SEL R6, R6, RZ, !P2 ;  /* 0x000000ff06067207 */ /* 0x000fe20005000000 */
[----:B------:R-:W1:Y:S01]  /*2300*/  LDS.128 R16, [R16] ;  /* 0x0000000010107984 */ /* 0x000e620000000c00 */
[----:B------:R-:W-:Y:S01]  /*2310*/  FSEL R27, R26, RZ, !P1 ;  /* 0x000000ff1a1b7208 */ /* 0x000fe20004800000 */
[----:B------:R-:W-:Y:S01]  /*2320*/  FADD R29, RZ, R29 ;  /* 0x0000001dff1d7221 */ /* 0x000fe20000000000 */
[C---:B------:R-:W-:Y:S01]  /*2330*/  PRMT R24, R6.reuse, 0x7632, R24 ;  /* 0x0000763206187816 */ /* 0x040fe20000000018 */
[----:B------:R-:W-:Y:S01]  /*2340*/  IMAD.U32 R6, R6, 0x10000, RZ ;  /* 0x0001000006067824 */ /* 0x000fe200078e00ff */
[----:B------:R-:W-:Y:S01]  /*2350*/  SHF.L.U32 R13, R13, 0x10, RZ ;  /* 0x000000100d0d7819 */ /* 0x000fe200000006ff */
[----:B------:R-:W-:Y:S01]  /*2360*/  FADD R22, R22, R27 ;  /* 0x0000001b16167221 */ /* 0x000fe20000000000 */
[----:B------:R-:W-:Y:S01]  /*2370*/  SHF.L.U32 R24, R24, 0x10, RZ ;  /* 0x0000001018187819 */ /* 0x000fe200000006ff */
[----:B------:R-:W-:Y:S01]  /*2380*/  FADD R30, RZ, R30 ;  /* 0x0000001eff1e7221 */ /* 0x000fe20000000000 */
[----:B------:R-:W-:Y:S01]  /*2390*/  SEL R7, R7, RZ, !P2 ;  /* 0x000000ff07077207 */ /* 0x000fe20005000000 */
[----:B------:R-:W-:Y:S01]  /*23a0*/  FADD R22, RZ, R22 ;  /* 0x00000016ff167221 */ /* 0x000fe20000000000 */
[----:B------:R-:W-:Y:S01]  /*23b0*/  FMUL R6, R21, R6 ;  /* 0x0000000615067220 */ /* 0x000fe20000400000 */
[----:B------:R-:W-:Y:S01]  /*23c0*/  FMUL R13, R13, R24 ;  /* 0x000000180d0d7220 */ /* 0x000fe20000400000 */
[C---:B------:R-:W-:Y:S01]  /*23d0*/  PRMT R25, R7.reuse, 0x7632, R25 ;  /* 0x0000763207197816 */ /* 0x040fe20000000019 */
[----:B------:R-:W-:Y:S01]  /*23e0*/  IMAD.U32 R26, R7, 0x10000, RZ ;  /* 0x00010000071a7824 */ /* 0x000fe200078e00ff */
[----:B------:R-:W-:Y:S01]  /*23f0*/  FADD R7, RZ, R28 ;  /* 0x0000001cff077221 */ /* 0x000fe20000000000 */
[----:B------:R-:W-:Y:S01]  /*2400*/  IMAD.U32 R20, R20, 0x10000, RZ ;  /* 0x0001000014147824 */ /* 0x000fe200078e00ff */
[----:B------:R-:W-:Y:S01]  /*2410*/  FSEL R21, R13, RZ, !P2 ;  /* 0x000000ff0d157208 */ /* 0x000fe20005000000 */
[----:B------:R-:W-:Y:S01]  /*2420*/  IMAD.U32 R25, R25, 0x10000, RZ ;  /* 0x0001000019197824 */ /* 0x000fe200078e00ff */
[----:B------:R-:W-:Y:S01]  /*2430*/  FMUL R23, R23, R26 ;  /* 0x0000001a17177220 */ /* 0x000fe20000400000 */
[----:B0-----:R-:W-:Y:S01]  /*2440*/  FADD R11, R11, R22 ;  /* 0x000000160b0b7221 */ /* 0x001fe20000000000 */
[----:B------:R-:W-:Y:S01]  /*2450*/  IMAD.MOV.U32 R22, RZ, RZ, 0x4 ;  /* 0x00000004ff167424 */ /* 0x000fe200078e00ff */
[----:B------:R-:W-:Y:S01]  /*2460*/  FADD R8, R8, R7 ;  /* 0x0000000708087221 */ /* 0x000fe20000000000 */
[----:B------:R-:W-:Y:S01]  /*2470*/  FADD R10, R10, R29 ;  /* 0x0000001d0a0a7221 */ /* 0x000fe20000000000 */
[----:B------:R-:W-:Y:S01]  /*2480*/  FADD R9, R9, R30 ;  /* 0x0000001e09097221 */ /* 0x000fe20000000000 */
[----:B------:R-:W-:Y:S01]  /*2490*/  IMAD.WIDE R12, R12, R22, c[0x0][0x178] ;  /* 0x00005e000c0c7625 */ /* 0x000fe200078e0216 */
[----:B------:R-:W-:Y:S01]  /*24a0*/  FMUL R20, R20, R25 ;  /* 0x0000001914147220 */ /* 0x000fe20000400000 */
[----:B------:R-:W-:Y:S01]  /*24b0*/  FSEL R7, R6, RZ, !P2 ;  /* 0x000000ff06077208 */ /* 0x000fe20005000000 */
[----:B------:R-:W-:Y:S01]  /*24c0*/  FADD R14, R14, R21 ;  /* 0x000000150e0e7221 */ /* 0x000fe20000000000 */
[----:B------:R-:W-:Y:S01]  /*24d0*/  FSEL R6, R23, RZ, !P2 ;  /* 0x000000ff17067208 */ /* 0x000fe20005000000 */
[----:B------:R0:W-:Y:S01]  /*24e0*/  @!P4 STG.E.128 [R12.64], R8 ;  /* 0x000000080c00c986 */ /* 0x0001e2000c101d0a */
[----:B------:R-:W-:Y:S01]  /*24f0*/  ISETP.GE.AND P4, PT, R2, 0x100, PT ;  /* 0x000001000200780c */ /* 0x000fe20003f86270 */
[----:B------:R-:W-:Y:S01]  /*2500*/  FADD R0, R0, R7 ;  /* 0x0000000700007221 */ /* 0x000fe20000000000 */
[----:B------:R-:W-:Y:S01]  /*2510*/  FSEL R20, R20, RZ, !P2 ;  /* 0x000000ff14147208 */ /* 0x000fe20005000000 */
[----:B------:R-:W-:Y:S01]  /*2520*/  FADD R3, R3, R6 ;  /* 0x0000000603037221 */ /* 0x000fe20000000000 */
[----:B------:R-:W-:Y:S01]  /*2530*/  FADD R14, RZ, R14 ;  /* 0x0000000eff0e7221 */ /* 0x000fe20000000000 */
[----:B------:R-:W-:-:S02]  /*2540*/  FADD R7, RZ, R0 ;  /* 0x00000000ff077221 */ /* 0x000fc40000000000 */
[----:B------:R-:W-:Y:S01]  /*2550*/  FADD R15, R15, R20 ;  /* 0x000000140f0f7221 */ /* 0x000fe20000000000 */
[----:B------:R-:W-:Y:S01]  /*2560*/  FADD R3, RZ, R3 ;  /* 0x00000003ff037221 */ /* 0x000fe20000000000 */
[----:B-1----:R-:W-:Y:S01]  /*2570*/  FADD R16, R16, R7 ;  /* 0x0000000710107221 */ /* 0x002fe20000000000 */
[----:B------:R-:W-:Y:S01]  /*2580*/  FADD R17, R17, R14 ;  /* 0x0000000e11117221 */ /* 0x000fe20000000000 */
[----:B------:R-:W-:Y:S01]  /*2590*/  FADD R0, RZ, R15 ;  /* 0x0000000fff007221 */ /* 0x000fe20000000000 */
[----:B------:R-:W-:Y:S01]  /*25a0*/  FADD R18, R18, R3 ;  /* 0x0000000312127221 */ /* 0x000fe20000000000 */
[----:B------:R-:W-:Y:S02]  /*25b0*/  IMAD.WIDE R2, R5, R22, c[0x0][0x178] ;  /* 0x00005e0005027625 */ /* 0x000fe400078e0216 */
[----:B------:R-:W-:Y:S01]  /*25c0*/  FADD R19, R19, R0 ;  /* 0x0000000013137221 */ /* 0x000fe20000000000 */
[----:B------:R-:W-:Y:S06]  /*25d0*/  @P4 EXIT ;  /* 0x000000000000494d */ /* 0x000fec0003800000 */
[----:B------:R-:W-:Y:S01]  /*25e0*/  STG.E.128 [R2.64], R16 ;  /* 0x0000001002007986 */ /* 0x000fe2000c101d0a */
[----:B------:R-:W-:Y:S05]  /*25f0*/  EXIT ;  /* 0x000000000000794d */ /* 0x000fea0003800000 */
.L_x_0:
[----:B------:R-:W-:-:S00]  /*2600*/  BRA `(.L_x_0) ;  /* 0xfffffff000007947 */ /* 0x000fc0000383ffff */
[----:B------:R-:W-:-:S00]  /*2610*/  NOP ;  /* 0x0000000000007918 */ /* 0x000fc00000000000 */
        /* <DEDUP_REMOVED lines=14> */
.L_x_1:


//--------------------- .nv.shared.triton__0d1d2d3d4de5de --------------------------
	.section	.nv.shared.triton__0d1d2d3d4de5de,"aw",@nobits
	.align	16
